	.target	sm_90a

	.elftype	@"ET_EXEC"


//--------------------- .note.nv.tkinfo           --------------------------
	.section	.note.nv.tkinfo,"",@"SHT_NOTE"
	.sectionflags	@"SHF_NOTE_NV_TKINFO"
	.tkinfo
        /*0018*/ 	.word	0x00000002
        /*0030*/ 	.string	""
        /*0030*/ 	.string	"ptxas"
        /*0030*/ 	.string	"Cuda compilation tools, release 13.0, V13.0.88"
        /*0030*/ 	.string	"Build cuda_13.0.r13.0/compiler.36424714_0"
        /*0030*/ 	.string	"-arch sm_90a -m 64 "



//--------------------- .note.nv.cuinfo           --------------------------
	.section	.note.nv.cuinfo,"",@"SHT_NOTE"
	.sectionflags	@"SHF_NOTE_NV_CUINFO"
        /*0018*/ 	.short	0x0002
        /*001a*/ 	.short	0x005a
        /*001c*/ 	.short	0x0082
	.zero		2


//--------------------- .nv.info                  --------------------------
	.section	.nv.info,"",@"SHT_CUDA_INFO"
	.align	4


	//----- nvinfo : EIATTR_REGCOUNT
	.align		4
        /*0000*/ 	.byte	0x04, 0x2f
        /*0002*/ 	.short	(.L_15 - .L_14)
	.align		4
.L_14:
        /*0004*/ 	.word	index@(_ZN7cutlass13device_kernelINS_4gemm6kernel13GemmUniversalIN4cute5tupleIJiiiiEEENS1_10collective13CollectiveMmaINS1_34MainloopSm90TmaGmmaWarpSpecializedILi7ENS5_IJNS4_1CILi1EEESB_SB_EEENS1_35KernelTmaWarpSpecializedCooperativeEEENS5_IJNSA_ILi256EEESF_NSA_ILi32EEEEEENS_6half_tENS5_IJlSB_lEEESI_SJ_NS4_8TiledMMAINS4_8MMA_AtomIJNS4_4SM904GMMA26MMA_64x256x16_F32F16F16_SSILNSN_5MajorE0ELSP_0ELNSN_7ScaleInE1ELSQ_1EEEEEENS4_6LayoutINS5_IJNSA_ILi2EEESB_SB_EEENS5_IJSB_NSA_ILi0EEESW_EEEEENS5_IJNS4_10UnderscoreESZ_SZ_EEEEENS4_13SM90_TMA_LOADENS4_14ComposedLayoutINS4_7SwizzleILi2ELi4ELi3EEENS4_18smem_ptr_flag_bitsILi16EEENST_INS5_IJNSA_ILi8EEESG_EEENS5_IJSG_SB_EEEEEEEvNS4_8identityES12_S1C_vS1D_EENS_8epilogue10collective6detail29Sm90TmaWarpSpecializedAdapterINS1G_15DefaultEpilogueISI_SJ_SJ_NS1F_6thread17LinearCombinationISI_Li1EffLNS1K_9ScaleType4KindE0ELNS_15FloatRoundStyleE2ESI_EENS1_15EpilogueDefaultEEEEEvvEEEEvNT_6ParamsE)
        /*0008*/ 	.word	0x000000a8


	//----- nvinfo : EIATTR_FRAME_SIZE
	.align		4
.L_15:
        /*000c*/ 	.byte	0x04, 0x11
        /*000e*/ 	.short	(.L_17 - .L_16)
	.align		4
.L_16:
        /*0010*/ 	.word	index@(_ZN7cutlass13device_kernelINS_4gemm6kernel13GemmUniversalIN4cute5tupleIJiiiiEEENS1_10collective13CollectiveMmaINS1_34MainloopSm90TmaGmmaWarpSpecializedILi7ENS5_IJNS4_1CILi1EEESB_SB_EEENS1_35KernelTmaWarpSpecializedCooperativeEEENS5_IJNSA_ILi256EEESF_NSA_ILi32EEEEEENS_6half_tENS5_IJlSB_lEEESI_SJ_NS4_8TiledMMAINS4_8MMA_AtomIJNS4_4SM904GMMA26MMA_64x256x16_F32F16F16_SSILNSN_5MajorE0ELSP_0ELNSN_7ScaleInE1ELSQ_1EEEEEENS4_6LayoutINS5_IJNSA_ILi2EEESB_SB_EEENS5_IJSB_NSA_ILi0EEESW_EEEEENS5_IJNS4_10UnderscoreESZ_SZ_EEEEENS4_13SM90_TMA_LOADENS4_14ComposedLayoutINS4_7SwizzleILi2ELi4ELi3EEENS4_18smem_ptr_flag_bitsILi16EEENST_INS5_IJNSA_ILi8EEESG_EEENS5_IJSG_SB_EEEEEEEvNS4_8identityES12_S1C_vS1D_EENS_8epilogue10collective6detail29Sm90TmaWarpSpecializedAdapterINS1G_15DefaultEpilogueISI_SJ_SJ_NS1F_6thread17LinearCombinationISI_Li1EffLNS1K_9ScaleType4KindE0ELNS_15FloatRoundStyleE2ESI_EENS1_15EpilogueDefaultEEEEEvvEEEEvNT_6ParamsE)
        /*0014*/ 	.word	0x000004c0


	//----- nvinfo : EIATTR_MIN_STACK_SIZE
	.align		4
.L_17:
        /*0018*/ 	.byte	0x04, 0x12
        /*001a*/ 	.short	(.L_19 - .L_18)
	.align		4
.L_18:
        /*001c*/ 	.word	index@(_ZN7cutlass13device_kernelINS_4gemm6kernel13GemmUniversalIN4cute5tupleIJiiiiEEENS1_10collective13CollectiveMmaINS1_34MainloopSm90TmaGmmaWarpSpecializedILi7ENS5_IJNS4_1CILi1EEESB_SB_EEENS1_35KernelTmaWarpSpecializedCooperativeEEENS5_IJNSA_ILi256EEESF_NSA_ILi32EEEEEENS_6half_tENS5_IJlSB_lEEESI_SJ_NS4_8TiledMMAINS4_8MMA_AtomIJNS4_4SM904GMMA26MMA_64x256x16_F32F16F16_SSILNSN_5MajorE0ELSP_0ELNSN_7ScaleInE1ELSQ_1EEEEEENS4_6LayoutINS5_IJNSA_ILi2EEESB_SB_EEENS5_IJSB_NSA_ILi0EEESW_EEEEENS5_IJNS4_10UnderscoreESZ_SZ_EEEEENS4_13SM90_TMA_LOADENS4_14ComposedLayoutINS4_7SwizzleILi2ELi4ELi3EEENS4_18smem_ptr_flag_bitsILi16EEENST_INS5_IJNSA_ILi8EEESG_EEENS5_IJSG_SB_EEEEEEEvNS4_8identityES12_S1C_vS1D_EENS_8epilogue10collective6detail29Sm90TmaWarpSpecializedAdapterINS1G_15DefaultEpilogueISI_SJ_SJ_NS1F_6thread17LinearCombinationISI_Li1EffLNS1K_9ScaleType4KindE0ELNS_15FloatRoundStyleE2ESI_EENS1_15EpilogueDefaultEEEEEvvEEEEvNT_6ParamsE)
        /*0020*/ 	.word	0x000004c0
.L_19:


//--------------------- .nv.compat                --------------------------
	.section	.nv.compat,"",@"SHT_CUDA_COMPAT_INFO"
	.align	4
        /*0000*/ 	.byte	0x02, 0x09, 0x01, 0x00, 0x02, 0x02, 0x04, 0x00, 0x02, 0x05, 0x05, 0x00, 0x03, 0x07, 0x01, 0x01
        /*0010*/ 	.byte	0x02, 0x03, 0x01, 0x00, 0x02, 0x06, 0x01, 0x00, 0x04, 0x0b, 0x08, 0x00, 0x00, 0x00, 0x00, 0x00
        /*0020*/ 	.byte	0x00, 0x00, 0x00, 0x00


//--------------------- .nv.info._ZN7cutlass13device_kernelINS_4gemm6kernel13GemmUniversalIN4cute5tupleIJiiiiEEENS1_10collective13CollectiveMmaINS1_34MainloopSm90TmaGmmaWarpSpecializedILi7ENS5_IJNS4_1CILi1EEESB_SB_EEENS1_35KernelTmaWarpSpecializedCooperativeEEENS5_IJNSA_ILi256EEESF_NSA_ILi32EEEEEENS_6half_tENS5_IJlSB_lEEESI_SJ_NS4_8TiledMMAINS4_8MMA_AtomIJNS4_4SM904GMMA26MMA_64x256x16_F32F16F16_SSILNSN_5MajorE0ELSP_0ELNSN_7ScaleInE1ELSQ_1EEEEEENS4_6LayoutINS5_IJNSA_ILi2EEESB_SB_EEENS5_IJSB_NSA_ILi0EEESW_EEEEENS5_IJNS4_10UnderscoreESZ_SZ_EEEEENS4_13SM90_TMA_LOADENS4_14ComposedLayoutINS4_7SwizzleILi2ELi4ELi3EEENS4_18smem_ptr_flag_bitsILi16EEENST_INS5_IJNSA_ILi8EEESG_EEENS5_IJSG_SB_EEEEEEEvNS4_8identityES12_S1C_vS1D_EENS_8epilogue10collective6detail29Sm90TmaWarpSpecializedAdapterINS1G_15DefaultEpilogueISI_SJ_SJ_NS1F_6thread17LinearCombinationISI_Li1EffLNS1K_9ScaleType4KindE0ELNS_15FloatRoundStyleE2ESI_EENS1_15EpilogueDefaultEEEEEvvEEEEvNT_6ParamsE --------------------------
	.section	.nv.info._ZN7cutlass13device_kernelINS_4gemm6kernel13GemmUniversalIN4cute5tupleIJiiiiEEENS1_10collective13CollectiveMmaINS1_34MainloopSm90TmaGmmaWarpSpecializedILi7ENS5_IJNS4_1CILi1EEESB_SB_EEENS1_35KernelTmaWarpSpecializedCooperativeEEENS5_IJNSA_ILi256EEESF_NSA_ILi32EEEEEENS_6half_tENS5_IJlSB_lEEESI_SJ_NS4_8TiledMMAINS4_8MMA_AtomIJNS4_4SM904GMMA26MMA_64x256x16_F32F16F16_SSILNSN_5MajorE0ELSP_0ELNSN_7ScaleInE1ELSQ_1EEEEEENS4_6LayoutINS5_IJNSA_ILi2EEESB_SB_EEENS5_IJSB_NSA_ILi0EEESW_EEEEENS5_IJNS4_10UnderscoreESZ_SZ_EEEEENS4_13SM90_TMA_LOADENS4_14ComposedLayoutINS4_7SwizzleILi2ELi4ELi3EEENS4_18smem_ptr_flag_bitsILi16EEENST_INS5_IJNSA_ILi8EEESG_EEENS5_IJSG_SB_EEEEEEEvNS4_8identityES12_S1C_vS1D_EENS_8epilogue10collective6detail29Sm90TmaWarpSpecializedAdapterINS1G_15DefaultEpilogueISI_SJ_SJ_NS1F_6thread17LinearCombinationISI_Li1EffLNS1K_9ScaleType4KindE0ELNS_15FloatRoundStyleE2ESI_EENS1_15EpilogueDefaultEEEEEvvEEEEvNT_6ParamsE,"",@"SHT_CUDA_INFO"
	.sectionflags	@""
	.align	4


	//----- nvinfo : EIATTR_CUDA_API_VERSION
	.align		4
        /*0000*/ 	.byte	0x04, 0x37
        /*0002*/ 	.short	(.L_21 - .L_20)
.L_20:
        /*0004*/ 	.word	0x00000082


	//----- nvinfo : EIATTR_KPARAM_INFO
	.align		4
.L_21:
        /*0008*/ 	.byte	0x04, 0x17
        /*000a*/ 	.short	(.L_23 - .L_22)
.L_22:
        /*000c*/ 	.word	0x00000000
        /*0010*/ 	.short	0x0000
        /*0012*/ 	.short	0x0070
        /*0014*/ 	.byte	0x00, 0xf0, 0x01, 0x10


	//----- nvinfo : EIATTR_SPARSE_MMA_MASK
	.align		4
.L_23:
        /*0018*/ 	.byte	0x03, 0x50
        /*001a*/ 	.short	0x0000


	//----- nvinfo : EIATTR_MAXREG_COUNT
	.align		4
        /*001c*/ 	.byte	0x03, 0x1b
        /*001e*/ 	.short	0x00a8


	//----- nvinfo : EIATTR_NUM_BARRIERS
	.align		4
        /*0020*/ 	.byte	0x02, 0x4c
        /*0022*/ 	.byte	0x01
	.zero		1


	//----- nvinfo : EIATTR_EXTERNS
	.align		4
        /*0024*/ 	.byte	0x04, 0x0f
        /*0026*/ 	.short	(.L_25 - .L_24)


	//   ....[0]....
	.align		4
.L_24:
        /*0028*/ 	.word	index@(__assertfail)


	//----- nvinfo : EIATTR_ANNOTATIONS
	.align		4
.L_25:
        /*002c*/ 	.byte	0x04, 0x55
        /*002e*/ 	.short	(.L_27 - .L_26)


	//   ....[0]....
.L_26:
        /*0030*/ 	.word	0x00000001
        /*0034*/ 	.byte	0xf0, 0x06, 0x00, 0x00, 0x01, 0x00, 0x00, 0x00, 0x10, 0x07, 0x00, 0x00, 0x01, 0x00, 0x00, 0x00
        /* <DEDUP_REMOVED lines=377> */
        /*17d4*/ 	.byte	0xd0, 0x6d, 0x01, 0x00


	//----- nvinfo : EIATTR_MERCURY_ISA_VERSION
	.align		4
.L_27:
        /*17d8*/ 	.byte	0x03, 0x5f
        /*17da*/ 	.short	0x0101


	//----- nvinfo : EIATTR_INT_WARP_WIDE_INSTR_OFFSETS
	.align		4
        /*17dc*/ 	.byte	0x04, 0x31
        /*17de*/ 	.short	(.L_29 - .L_28)


	//   ....[0]....
.L_28:
        /*17e0*/ 	.word	0x00000560


	//   ....[1]....
        /*17e4*/ 	.word	0x00000570


	//   ....[2]....
        /*17e8*/ 	.word	0x00000600


	//----- nvinfo : EIATTR_COOP_GROUP_MASK_REGIDS
	.align		4
.L_29:
        /*17ec*/ 	.byte	0x04, 0x29
        /*17ee*/ 	.short	(.L_31 - .L_30)


	//   ....[0]....
.L_30:
        /*17f0*/ 	.word	0xffffffff


	//   ....[1]....
        /*17f4*/ 	.word	0xffffffff


	//   ....[2]....
        /*17f8*/ 	.word	0xffffffff


	//   ....[3]....
        /*17fc*/ 	.word	0xffffffff


	//   ....[4]....
        /*1800*/ 	.word	0xffffffff


	//----- nvinfo : EIATTR_COOP_GROUP_INSTR_OFFSETS
	.align		4
.L_31:
        /*1804*/ 	.byte	0x04, 0x28
        /*1806*/ 	.short	(.L_33 - .L_32)


	//   ....[0]....
.L_32:
        /*1808*/ 	.word	0x00000070


	//   ....[1]....
        /*180c*/ 	.word	0x00000080


	//   ....[2]....
        /*1810*/ 	.word	0x000001a0


	//   ....[3]....
        /*1814*/ 	.word	0x00000410


	//   ....[4]....
        /*1818*/ 	.word	0x000011d0


	//----- nvinfo : EIATTR_REG_RECONFIG
	.align		4
.L_33:
        /*181c*/ 	.byte	0x01, 0x54
	.zero		2


	//----- nvinfo : EIATTR_SYSCALL_OFFSETS
	.align		4
        /*1820*/ 	.byte	0x04, 0x46
        /*1822*/ 	.short	(.L_35 - .L_34)


	//   ....[0]....
.L_34:
        /*1824*/ 	.word	0x00001380


	//----- nvinfo : EIATTR_MBARRIER_INSTR_OFFSETS
	.align		4
.L_35:
        /*1828*/ 	.byte	0x04, 0x39
        /*182a*/ 	.short	(.L_37 - .L_36)


	//   ....[0]....
.L_36:
        /*182c*/ 	.word	0x00000320
        /*1830*/ 	.word	0x000000ff
        /*1834*/ 	.word	0x00000000
        /*1838*/ 	.short	0x0100
        /*183a*/ 	.byte	0x08
	.zero		1


	//   ....[1]....
        /*183c*/ 	.word	0x00000330
        /*1840*/ 	.word	0x000000ff
        /*1844*/ 	.word	0x00000038
        /*1848*/ 	.short	0x0100
        /*184a*/ 	.byte	0x08
	.zero		1


	//   ....[2]....
        /*184c*/ 	.word	0x00000340
        /*1850*/ 	.word	0x000000ff
        /*1854*/ 	.word	0x00000008
        /*1858*/ 	.short	0x0100
        /*185a*/ 	.byte	0x08
	.zero		1


	//   ....[3]....
        /*185c*/ 	.word	0x00000350
        /*1860*/ 	.word	0x000000ff
        /*1864*/ 	.word	0x00000040
        /*1868*/ 	.short	0x0100
        /*186a*/ 	.byte	0x08
	.zero		1


	//   ....[4]....
        /*186c*/ 	.word	0x00000360
        /*1870*/ 	.word	0x000000ff
        /*1874*/ 	.word	0x00000010
        /*1878*/ 	.short	0x0100
        /*187a*/ 	.byte	0x08
	.zero		1


	//   ....[5]....
        /*187c*/ 	.word	0x00000370
        /*1880*/ 	.word	0x000000ff
        /*1884*/ 	.word	0x00000048
        /*1888*/ 	.short	0x0100
        /*188a*/ 	.byte	0x08
	.zero		1


	//   ....[6]....
        /*188c*/ 	.word	0x00000380
        /*1890*/ 	.word	0x000000ff
        /*1894*/ 	.word	0x00000018
        /*1898*/ 	.short	0x0100
        /*189a*/ 	.byte	0x08
	.zero		1


	//   ....[7]....
        /*189c*/ 	.word	0x00000390
        /*18a0*/ 	.word	0x000000ff
        /*18a4*/ 	.word	0x00000050
        /*18a8*/ 	.short	0x0100
        /*18aa*/ 	.byte	0x08
	.zero		1


	//   ....[8]....
        /*18ac*/ 	.word	0x000003a0
        /*18b0*/ 	.word	0x000000ff
        /*18b4*/ 	.word	0x00000020
        /*18b8*/ 	.short	0x0100
        /*18ba*/ 	.byte	0x08
	.zero		1


	//   ....[9]....
        /*18bc*/ 	.word	0x000003b0
        /*18c0*/ 	.word	0x000000ff
        /*18c4*/ 	.word	0x00000058
        /*18c8*/ 	.short	0x0100
        /*18ca*/ 	.byte	0x08
	.zero		1


	//   ....[10]....
        /*18cc*/ 	.word	0x000003c0
        /*18d0*/ 	.word	0x000000ff
        /*18d4*/ 	.word	0x00000028
        /*18d8*/ 	.short	0x0100
        /*18da*/ 	.byte	0x08
	.zero		1


	//   ....[11]....
        /*18dc*/ 	.word	0x000003d0
        /*18e0*/ 	.word	0x000000ff
        /*18e4*/ 	.word	0x00000060
        /*18e8*/ 	.short	0x0100
        /*18ea*/ 	.byte	0x08
	.zero		1


	//   ....[12]....
        /*18ec*/ 	.word	0x000003e0
        /*18f0*/ 	.word	0x000000ff
        /*18f4*/ 	.word	0x00000030
        /*18f8*/ 	.short	0x0100
        /*18fa*/ 	.byte	0x08
	.zero		1


	//   ....[13]....
        /*18fc*/ 	.word	0x000003f0
        /*1900*/ 	.word	0x000000ff
        /*1904*/ 	.word	0x00000068
        /*1908*/ 	.short	0x0100
        /*190a*/ 	.byte	0x08
	.zero		1


	//   ....[14]....
        /*190c*/ 	.word	0x00000680
        /*1910*/ 	.word	0x000000ff
        /*1914*/ 	.word	0x00000080
        /*1918*/ 	.short	0x0100
        /*191a*/ 	.byte	0x10
	.zero		1


	//   ....[15]....
        /*191c*/ 	.word	0x00000720
        /*1920*/ 	.word	0x000000ff
        /*1924*/ 	.word	0x00000088
        /*1928*/ 	.short	0x0100
        /*192a*/ 	.byte	0x10
	.zero		1


	//   ....[16]....
        /*192c*/ 	.word	0x00001420
        /*1930*/ 	.word	0x00000003
        /*1934*/ 	.word	0x00000000
        /*1938*/ 	.short	0x010a
        /*193a*/ 	.byte	0x3f
	.zero		1


	//   ....[17]....
        /*193c*/ 	.word	0x00001460
        /*1940*/ 	.word	0x00000003
        /*1944*/ 	.word	0x00000000
        /*1948*/ 	.short	0x010a
        /*194a*/ 	.byte	0x3f
	.zero		1


	//   ....[18]....
        /*194c*/ 	.word	0x00002a00
        /*1950*/ 	.word	0x000000ff
        /*1954*/ 	.word	0x00000000
        /*1958*/ 	.short	0x010a
        /*195a*/ 	.byte	0x04
	.zero		1


	//   ....[19]....
        /*195c*/ 	.word	0x00002a40
        /*1960*/ 	.word	0x000000ff
        /*1964*/ 	.word	0x00000000
        /*1968*/ 	.short	0x010a
        /*196a*/ 	.byte	0x04
	.zero		1


	//   ....[20]....
        /*196c*/ 	.word	0x00004a80
        /*1970*/ 	.word	0x000000ff
        /*1974*/ 	.word	0x00000000
        /*1978*/ 	.short	0x0101
        /*197a*/ 	.byte	0x04
	.zero		1


	//   ....[21]....
        /*197c*/ 	.word	0x00004cb0
        /*1980*/ 	.word	0x000000ff
        /*1984*/ 	.word	0x00000000
        /*1988*/ 	.short	0x0101
        /*198a*/ 	.byte	0x04
	.zero		1


	//   ....[22]....
        /*198c*/ 	.word	0x00016960
        /*1990*/ 	.word	0x0000000a
        /*1994*/ 	.word	0x00000038
        /*1998*/ 	.short	0x010a
        /*199a*/ 	.byte	0x3f
	.zero		1


	//   ....[23]....
        /*199c*/ 	.word	0x00016ce0
        /*19a0*/ 	.word	0x00000003
        /*19a4*/ 	.word	0x00000088
        /*19a8*/ 	.short	0x0101
        /*19aa*/ 	.byte	0x3f
	.zero		1


	//   ....[24]....
        /*19ac*/ 	.word	0x000174d0
        /*19b0*/ 	.word	0x00000005
        /*19b4*/ 	.word	0x00000000
        /*19b8*/ 	.short	0x010a
        /*19ba*/ 	.byte	0x3f
	.zero		1


	//   ....[25]....
        /*19bc*/ 	.word	0x00017560
        /*19c0*/ 	.word	0x00000007
        /*19c4*/ 	.word	0x00000000
        /*19c8*/ 	.short	0x010a
        /*19ca*/ 	.byte	0x3f
	.zero		1


	//   ....[26]....
        /*19cc*/ 	.word	0x000175f0
        /*19d0*/ 	.word	0x00000007
        /*19d4*/ 	.word	0x00000000
        /*19d8*/ 	.short	0x010a
        /*19da*/ 	.byte	0x3f
	.zero		1


	//   ....[27]....
        /*19dc*/ 	.word	0x00017680
        /*19e0*/ 	.word	0x00000007
        /*19e4*/ 	.word	0x00000000
        /*19e8*/ 	.short	0x010a
        /*19ea*/ 	.byte	0x3f
	.zero		1


	//   ....[28]....
        /*19ec*/ 	.word	0x00017710
        /*19f0*/ 	.word	0x00000007
        /*19f4*/ 	.word	0x00000000
        /*19f8*/ 	.short	0x010a
        /*19fa*/ 	.byte	0x3f
	.zero		1


	//   ....[29]....
        /*19fc*/ 	.word	0x000177a0
        /*1a00*/ 	.word	0x00000007
        /*1a04*/ 	.word	0x00000000
        /*1a08*/ 	.short	0x010a
        /*1a0a*/ 	.byte	0x3f
	.zero		1


	//   ....[30]....
        /*1a0c*/ 	.word	0x00017830
        /*1a10*/ 	.word	0x00000003
        /*1a14*/ 	.word	0x00000000
        /*1a18*/ 	.short	0x010a
        /*1a1a*/ 	.byte	0x3f
	.zero		1


	//   ....[31]....
        /*1a1c*/ 	.word	0x00017890
        /*1a20*/ 	.word	0x00000003
        /*1a24*/ 	.word	0x00000000
        /*1a28*/ 	.short	0x010a
        /*1a2a*/ 	.byte	0x3f
	.zero		1


	//   ....[32]....
        /*1a2c*/ 	.word	0x000178f0
        /*1a30*/ 	.word	0x00000005
        /*1a34*/ 	.word	0x00000000
        /*1a38*/ 	.short	0x010a
        /*1a3a*/ 	.byte	0x3f
	.zero		1


	//   ....[33]....
        /*1a3c*/ 	.word	0x000179c0
        /*1a40*/ 	.word	0x0000000a
        /*1a44*/ 	.word	0x00000038
        /*1a48*/ 	.short	0x010a
        /*1a4a*/ 	.byte	0x3f
	.zero		1


	//   ....[34]....
        /*1a4c*/ 	.word	0x00017a90
        /*1a50*/ 	.word	0x00000005
        /*1a54*/ 	.word	0x00000000
        /*1a58*/ 	.short	0x010a
        /*1a5a*/ 	.byte	0x3f
	.zero		1


	//   ....[35]....
        /*1a5c*/ 	.word	0x00017ae0
        /*1a60*/ 	.word	0x00000007
        /*1a64*/ 	.word	0x00000000
        /*1a68*/ 	.short	0x010a
        /*1a6a*/ 	.byte	0x3f
	.zero		1


	//   ....[36]....
        /*1a6c*/ 	.word	0x00017b30
        /*1a70*/ 	.word	0x00000007
        /*1a74*/ 	.word	0x00000000
        /*1a78*/ 	.short	0x010a
        /*1a7a*/ 	.byte	0x3f
	.zero		1


	//   ....[37]....
        /*1a7c*/ 	.word	0x00017b80
        /*1a80*/ 	.word	0x00000007
        /*1a84*/ 	.word	0x00000000
        /*1a88*/ 	.short	0x010a
        /*1a8a*/ 	.byte	0x3f
	.zero		1


	//   ....[38]....
        /*1a8c*/ 	.word	0x00017bd0
        /*1a90*/ 	.word	0x00000007
        /*1a94*/ 	.word	0x00000000
        /*1a98*/ 	.short	0x010a
        /*1a9a*/ 	.byte	0x3f
	.zero		1


	//   ....[39]....
        /*1a9c*/ 	.word	0x00017c20
        /*1aa0*/ 	.word	0x00000007
        /*1aa4*/ 	.word	0x00000000
        /*1aa8*/ 	.short	0x010a
        /*1aaa*/ 	.byte	0x3f
	.zero		1


	//----- nvinfo : EIATTR_NUM_MBARRIERS
	.align		4
.L_37:
        /*1aac*/ 	.byte	0x03, 0x38
        /*1aae*/ 	.short	0x0010


	//----- nvinfo : EIATTR_EXIT_INSTR_OFFSETS
	.align		4
        /*1ab0*/ 	.byte	0x04, 0x1c
        /*1ab2*/ 	.short	(.L_39 - .L_38)


	//   ....[0]....
.L_38:
        /*1ab4*/ 	.word	0x00000780


	//   ....[1]....
        /*1ab8*/ 	.word	0x000010f0


	//   ....[2]....
        /*1abc*/ 	.word	0x00015ee0


	//   ....[3]....
        /*1ac0*/ 	.word	0x000165f0


	//   ....[4]....
        /*1ac4*/ 	.word	0x00017880


	//----- nvinfo : EIATTR_MAX_THREADS
	.align		4
.L_39:
        /*1ac8*/ 	.byte	0x04, 0x05
        /*1aca*/ 	.short	(.L_41 - .L_40)
.L_40:
        /*1acc*/ 	.word	0x00000180
        /*1ad0*/ 	.word	0x00000001
        /*1ad4*/ 	.word	0x00000001


	//----- nvinfo : EIATTR_CRS_STACK_SIZE
	.align		4
.L_41:
        /*1ad8*/ 	.byte	0x04, 0x1e
        /*1ada*/ 	.short	(.L_43 - .L_42)
.L_42:
        /*1adc*/ 	.word	0x00000000


	//----- nvinfo : EIATTR_CBANK_PARAM_SIZE
	.align		4
.L_43:
        /*1ae0*/ 	.byte	0x03, 0x19
        /*1ae2*/ 	.short	0x0470


	//----- nvinfo : EIATTR_PARAM_CBANK
	.align		4
        /*1ae4*/ 	.byte	0x04, 0x0a
        /*1ae6*/ 	.short	(.L_45 - .L_44)
	.align		4
.L_44:
        /*1ae8*/ 	.word	index@(.nv.constant0._ZN7cutlass13device_kernelINS_4gemm6kernel13GemmUniversalIN4cute5tupleIJiiiiEEENS1_10collective13CollectiveMmaINS1_34MainloopSm90TmaGmmaWarpSpecializedILi7ENS5_IJNS4_1CILi1EEESB_SB_EEENS1_35KernelTmaWarpSpecializedCooperativeEEENS5_IJNSA_ILi256EEESF_NSA_ILi32EEEEEENS_6half_tENS5_IJlSB_lEEESI_SJ_NS4_8TiledMMAINS4_8MMA_AtomIJNS4_4SM904GMMA26MMA_64x256x16_F32F16F16_SSILNSN_5MajorE0ELSP_0ELNSN_7ScaleInE1ELSQ_1EEEEEENS4_6LayoutINS5_IJNSA_ILi2EEESB_SB_EEENS5_IJSB_NSA_ILi0EEESW_EEEEENS5_IJNS4_10UnderscoreESZ_SZ_EEEEENS4_13SM90_TMA_LOADENS4_14ComposedLayoutINS4_7SwizzleILi2ELi4ELi3EEENS4_18smem_ptr_flag_bitsILi16EEENST_INS5_IJNSA_ILi8EEESG_EEENS5_IJSG_SB_EEEEEEEvNS4_8identityES12_S1C_vS1D_EENS_8epilogue10collective6detail29Sm90TmaWarpSpecializedAdapterINS1G_15DefaultEpilogueISI_SJ_SJ_NS1F_6thread17LinearCombinationISI_Li1EffLNS1K_9ScaleType4KindE0ELNS_15FloatRoundStyleE2ESI_EENS1_15EpilogueDefaultEEEEEvvEEEEvNT_6ParamsE)
        /*1aec*/ 	.short	0x0210
        /*1aee*/ 	.short	0x0470


	//----- nvinfo : EIATTR_SW_WAR
	.align		4
.L_45:
        /*1af0*/ 	.byte	0x04, 0x36
        /*1af2*/ 	.short	(.L_47 - .L_46)
.L_46:
        /*1af4*/ 	.word	0x00000008
.L_47:


//--------------------- .nv.callgraph             --------------------------
	.section	.nv.callgraph,"",@"SHT_CUDA_CALLGRAPH"
	.align	4
	.sectionentsize	8
	.align		4
        /*0000*/ 	.word	0x00000000
	.align		4
        /*0004*/ 	.word	0xffffffff
	.align		4
        /*0008*/ 	.word	index@(_ZN7cutlass13device_kernelINS_4gemm6kernel13GemmUniversalIN4cute5tupleIJiiiiEEENS1_10collective13CollectiveMmaINS1_34MainloopSm90TmaGmmaWarpSpecializedILi7ENS5_IJNS4_1CILi1EEESB_SB_EEENS1_35KernelTmaWarpSpecializedCooperativeEEENS5_IJNSA_ILi256EEESF_NSA_ILi32EEEEEENS_6half_tENS5_IJlSB_lEEESI_SJ_NS4_8TiledMMAINS4_8MMA_AtomIJNS4_4SM904GMMA26MMA_64x256x16_F32F16F16_SSILNSN_5MajorE0ELSP_0ELNSN_7ScaleInE1ELSQ_1EEEEEENS4_6LayoutINS5_IJNSA_ILi2EEESB_SB_EEENS5_IJSB_NSA_ILi0EEESW_EEEEENS5_IJNS4_10UnderscoreESZ_SZ_EEEEENS4_13SM90_TMA_LOADENS4_14ComposedLayoutINS4_7SwizzleILi2ELi4ELi3EEENS4_18smem_ptr_flag_bitsILi16EEENST_INS5_IJNSA_ILi8EEESG_EEENS5_IJSG_SB_EEEEEEEvNS4_8identityES12_S1C_vS1D_EENS_8epilogue10collective6detail29Sm90TmaWarpSpecializedAdapterINS1G_15DefaultEpilogueISI_SJ_SJ_NS1F_6thread17LinearCombinationISI_Li1EffLNS1K_9ScaleType4KindE0ELNS_15FloatRoundStyleE2ESI_EENS1_15EpilogueDefaultEEEEEvvEEEEvNT_6ParamsE)
	.align		4
        /*000c*/ 	.word	index@(__assertfail)
	.align		4
        /*0010*/ 	.word	0x00000000
	.align		4
        /*0014*/ 	.word	0xfffffffe
	.align		4
        /*0018*/ 	.word	0x00000000
	.align		4
        /*001c*/ 	.word	0xfffffffd
	.align		4
        /*0020*/ 	.word	0x00000000
	.align		4
        /*0024*/ 	.word	0xfffffffc


//--------------------- .nv.constant4             --------------------------
	.section	.nv.constant4,"a",@progbits
	.align	8
	.align		8
.nv.constant4:
        /*0000*/ 	.dword	__assertfail
	.align		8
        /*0008*/ 	.dword	__unnamed_1
	.align		8
        /*0010*/ 	.dword	_ZN39_INTERNAL_02cc082e_4_k_cu_f1ad2a8a_82504cuda3std3__45__cpo5beginE
	.align		8
        /*0018*/ 	.dword	_ZN39_INTERNAL_02cc082e_4_k_cu_f1ad2a8a_82504cuda3std3__45__cpo3endE
	.align		8
        /*0020*/ 	.dword	_ZN39_INTERNAL_02cc082e_4_k_cu_f1ad2a8a_82504cuda3std3__45__cpo6cbeginE
	.align		8
        /*0028*/ 	.dword	_ZN39_INTERNAL_02cc082e_4_k_cu_f1ad2a8a_82504cuda3std3__45__cpo4cendE
	.align		8
        /*0030*/ 	.dword	_ZN39_INTERNAL_02cc082e_4_k_cu_f1ad2a8a_82504cuda3std3__441_GLOBAL__N__02cc082e_4_k_cu_f1ad2a8a_82506ignoreE
	.align		8
        /*0038*/ 	.dword	_ZN39_INTERNAL_02cc082e_4_k_cu_f1ad2a8a_82504cuda3std3__419piecewise_constructE
	.align		8
        /*0040*/ 	.dword	_ZN39_INTERNAL_02cc082e_4_k_cu_f1ad2a8a_82504cuda3std3__48in_placeE
	.align		8
        /*0048*/ 	.dword	_ZN39_INTERNAL_02cc082e_4_k_cu_f1ad2a8a_82504cuda3std6ranges3__45__cpo4swapE
	.align		8
        /*0050*/ 	.dword	_ZN39_INTERNAL_02cc082e_4_k_cu_f1ad2a8a_82504cuda3std6ranges3__45__cpo9iter_moveE
	.align		8
        /*0058*/ 	.dword	_ZN39_INTERNAL_02cc082e_4_k_cu_f1ad2a8a_82504cute7productE
	.align		8
        /*0060*/ 	.dword	_ZN39_INTERNAL_02cc082e_4_k_cu_f1ad2a8a_82504cute1_E
	.align		8
        /*0068*/ 	.dword	$str$22
	.align		8
        /*0070*/ 	.dword	$str$23


//--------------------- .text._ZN7cutlass13device_kernelINS_4gemm6kernel13GemmUniversalIN4cute5tupleIJiiiiEEENS1_10collective13CollectiveMmaINS1_34MainloopSm90TmaGmmaWarpSpecializedILi7ENS5_IJNS4_1CILi1EEESB_SB_EEENS1_35KernelTmaWarpSpecializedCooperativeEEENS5_IJNSA_ILi256EEESF_NSA_ILi32EEEEEENS_6half_tENS5_IJlSB_lEEESI_SJ_NS4_8TiledMMAINS4_8MMA_AtomIJNS4_4SM904GMMA26MMA_64x256x16_F32F16F16_SSILNSN_5MajorE0ELSP_0ELNSN_7ScaleInE1ELSQ_1EEEEEENS4_6LayoutINS5_IJNSA_ILi2EEESB_SB_EEENS5_IJSB_NSA_ILi0EEESW_EEEEENS5_IJNS4_10UnderscoreESZ_SZ_EEEEENS4_13SM90_TMA_LOADENS4_14ComposedLayoutINS4_7SwizzleILi2ELi4ELi3EEENS4_18smem_ptr_flag_bitsILi16EEENST_INS5_IJNSA_ILi8EEESG_EEENS5_IJSG_SB_EEEEEEEvNS4_8identityES12_S1C_vS1D_EENS_8epilogue10collective6detail29Sm90TmaWarpSpecializedAdapterINS1G_15DefaultEpilogueISI_SJ_SJ_NS1F_6thread17LinearCombinationISI_Li1EffLNS1K_9ScaleType4KindE0ELNS_15FloatRoundStyleE2ESI_EENS1_15EpilogueDefaultEEEEEvvEEEEvNT_6ParamsE --------------------------
	.section	.text._ZN7cutlass13device_kernelINS_4gemm6kernel13GemmUniversalIN4cute5tupleIJiiiiEEENS1_10collective13CollectiveMmaINS1_34MainloopSm90TmaGmmaWarpSpecializedILi7ENS5_IJNS4_1CILi1EEESB_SB_EEENS1_35KernelTmaWarpSpecializedCooperativeEEENS5_IJNSA_ILi256EEESF_NSA_ILi32EEEEEENS_6half_tENS5_IJlSB_lEEESI_SJ_NS4_8TiledMMAINS4_8MMA_AtomIJNS4_4SM904GMMA26MMA_64x256x16_F32F16F16_SSILNSN_5MajorE0ELSP_0ELNSN_7ScaleInE1ELSQ_1EEEEEENS4_6LayoutINS5_IJNSA_ILi2EEESB_SB_EEENS5_IJSB_NSA_ILi0EEESW_EEEEENS5_IJNS4_10UnderscoreESZ_SZ_EEEEENS4_13SM90_TMA_LOADENS4_14ComposedLayoutINS4_7SwizzleILi2ELi4ELi3EEENS4_18smem_ptr_flag_bitsILi16EEENST_INS5_IJNSA_ILi8EEESG_EEENS5_IJSG_SB_EEEEEEEvNS4_8identityES12_S1C_vS1D_EENS_8epilogue10collective6detail29Sm90TmaWarpSpecializedAdapterINS1G_15DefaultEpilogueISI_SJ_SJ_NS1F_6thread17LinearCombinationISI_Li1EffLNS1K_9ScaleType4KindE0ELNS_15FloatRoundStyleE2ESI_EENS1_15EpilogueDefaultEEEEEvvEEEEvNT_6ParamsE,"ax",@progbits
	.align	128
.text._ZN7cutlass13device_kernelINS_4gemm6kernel13GemmUniversalIN4cute5tupleIJiiiiEEENS1_10collective13CollectiveMmaINS1_34MainloopSm90TmaGmmaWarpSpecializedILi7ENS5_IJNS4_1CILi1EEESB_SB_EEENS1_35KernelTmaWarpSpecializedCooperativeEEENS5_IJNSA_ILi256EEESF_NSA_ILi32EEEEEENS_6half_tENS5_IJlSB_lEEESI_SJ_NS4_8TiledMMAINS4_8MMA_AtomIJNS4_4SM904GMMA26MMA_64x256x16_F32F16F16_SSILNSN_5MajorE0ELSP_0ELNSN_7ScaleInE1ELSQ_1EEEEEENS4_6LayoutINS5_IJNSA_ILi2EEESB_SB_EEENS5_IJSB_NSA_ILi0EEESW_EEEEENS5_IJNS4_10UnderscoreESZ_SZ_EEEEENS4_13SM90_TMA_LOADENS4_14ComposedLayoutINS4_7SwizzleILi2ELi4ELi3EEENS4_18smem_ptr_flag_bitsILi16EEENST_INS5_IJNSA_ILi8EEESG_EEENS5_IJSG_SB_EEEEEEEvNS4_8identityES12_S1C_vS1D_EENS_8epilogue10collective6detail29Sm90TmaWarpSpecializedAdapterINS1G_15DefaultEpilogueISI_SJ_SJ_NS1F_6thread17LinearCombinationISI_Li1EffLNS1K_9ScaleType4KindE0ELNS_15FloatRoundStyleE2ESI_EENS1_15EpilogueDefaultEEEEEvvEEEEvNT_6ParamsE:
        .type           _ZN7cutlass13device_kernelINS_4gemm6kernel13GemmUniversalIN4cute5tupleIJiiiiEEENS1_10collective13CollectiveMmaINS1_34MainloopSm90TmaGmmaWarpSpecializedILi7ENS5_IJNS4_1CILi1EEESB_SB_EEENS1_35KernelTmaWarpSpecializedCooperativeEEENS5_IJNSA_ILi256EEESF_NSA_ILi32EEEEEENS_6half_tENS5_IJlSB_lEEESI_SJ_NS4_8TiledMMAINS4_8MMA_AtomIJNS4_4SM904GMMA26MMA_64x256x16_F32F16F16_SSILNSN_5MajorE0ELSP_0ELNSN_7ScaleInE1ELSQ_1EEEEEENS4_6LayoutINS5_IJNSA_ILi2EEESB_SB_EEENS5_IJSB_NSA_ILi0EEESW_EEEEENS5_IJNS4_10UnderscoreESZ_SZ_EEEEENS4_13SM90_TMA_LOADENS4_14ComposedLayoutINS4_7SwizzleILi2ELi4ELi3EEENS4_18smem_ptr_flag_bitsILi16EEENST_INS5_IJNSA_ILi8EEESG_EEENS5_IJSG_SB_EEEEEEEvNS4_8identityES12_S1C_vS1D_EENS_8epilogue10collective6detail29Sm90TmaWarpSpecializedAdapterINS1G_15DefaultEpilogueISI_SJ_SJ_NS1F_6thread17LinearCombinationISI_Li1EffLNS1K_9ScaleType4KindE0ELNS_15FloatRoundStyleE2ESI_EENS1_15EpilogueDefaultEEEEEvvEEEEvNT_6ParamsE,@function
        .size           _ZN7cutlass13device_kernelINS_4gemm6kernel13GemmUniversalIN4cute5tupleIJiiiiEEENS1_10collective13CollectiveMmaINS1_34MainloopSm90TmaGmmaWarpSpecializedILi7ENS5_IJNS4_1CILi1EEESB_SB_EEENS1_35KernelTmaWarpSpecializedCooperativeEEENS5_IJNSA_ILi256EEESF_NSA_ILi32EEEEEENS_6half_tENS5_IJlSB_lEEESI_SJ_NS4_8TiledMMAINS4_8MMA_AtomIJNS4_4SM904GMMA26MMA_64x256x16_F32F16F16_SSILNSN_5MajorE0ELSP_0ELNSN_7ScaleInE1ELSQ_1EEEEEENS4_6LayoutINS5_IJNSA_ILi2EEESB_SB_EEENS5_IJSB_NSA_ILi0EEESW_EEEEENS5_IJNS4_10UnderscoreESZ_SZ_EEEEENS4_13SM90_TMA_LOADENS4_14ComposedLayoutINS4_7SwizzleILi2ELi4ELi3EEENS4_18smem_ptr_flag_bitsILi16EEENST_INS5_IJNSA_ILi8EEESG_EEENS5_IJSG_SB_EEEEEEEvNS4_8identityES12_S1C_vS1D_EENS_8epilogue10collective6detail29Sm90TmaWarpSpecializedAdapterINS1G_15DefaultEpilogueISI_SJ_SJ_NS1F_6thread17LinearCombinationISI_Li1EffLNS1K_9ScaleType4KindE0ELNS_15FloatRoundStyleE2ESI_EENS1_15EpilogueDefaultEEEEEvvEEEEvNT_6ParamsE,(.L_x_582 - _ZN7cutlass13device_kernelINS_4gemm6kernel13GemmUniversalIN4cute5tupleIJiiiiEEENS1_10collective13CollectiveMmaINS1_34MainloopSm90TmaGmmaWarpSpecializedILi7ENS5_IJNS4_1CILi1EEESB_SB_EEENS1_35KernelTmaWarpSpecializedCooperativeEEENS5_IJNSA_ILi256EEESF_NSA_ILi32EEEEEENS_6half_tENS5_IJlSB_lEEESI_SJ_NS4_8TiledMMAINS4_8MMA_AtomIJNS4_4SM904GMMA26MMA_64x256x16_F32F16F16_SSILNSN_5MajorE0ELSP_0ELNSN_7ScaleInE1ELSQ_1EEEEEENS4_6LayoutINS5_IJNSA_ILi2EEESB_SB_EEENS5_IJSB_NSA_ILi0EEESW_EEEEENS5_IJNS4_10UnderscoreESZ_SZ_EEEEENS4_13SM90_TMA_LOADENS4_14ComposedLayoutINS4_7SwizzleILi2ELi4ELi3EEENS4_18smem_ptr_flag_bitsILi16EEENST_INS5_IJNSA_ILi8EEESG_EEENS5_IJSG_SB_EEEEEEEvNS4_8identityES12_S1C_vS1D_EENS_8epilogue10collective6detail29Sm90TmaWarpSpecializedAdapterINS1G_15DefaultEpilogueISI_SJ_SJ_NS1F_6thread17LinearCombinationISI_Li1EffLNS1K_9ScaleType4KindE0ELNS_15FloatRoundStyleE2ESI_EENS1_15EpilogueDefaultEEEEEvvEEEEvNT_6ParamsE)
        .other          _ZN7cutlass13device_kernelINS_4gemm6kernel13GemmUniversalIN4cute5tupleIJiiiiEEENS1_10collective13CollectiveMmaINS1_34MainloopSm90TmaGmmaWarpSpecializedILi7ENS5_IJNS4_1CILi1EEESB_SB_EEENS1_35KernelTmaWarpSpecializedCooperativeEEENS5_IJNSA_ILi256EEESF_NSA_ILi32EEEEEENS_6half_tENS5_IJlSB_lEEESI_SJ_NS4_8TiledMMAINS4_8MMA_AtomIJNS4_4SM904GMMA26MMA_64x256x16_F32F16F16_SSILNSN_5MajorE0ELSP_0ELNSN_7ScaleInE1ELSQ_1EEEEEENS4_6LayoutINS5_IJNSA_ILi2EEESB_SB_EEENS5_IJSB_NSA_ILi0EEESW_EEEEENS5_IJNS4_10UnderscoreESZ_SZ_EEEEENS4_13SM90_TMA_LOADENS4_14ComposedLayoutINS4_7SwizzleILi2ELi4ELi3EEENS4_18smem_ptr_flag_bitsILi16EEENST_INS5_IJNSA_ILi8EEESG_EEENS5_IJSG_SB_EEEEEEEvNS4_8identityES12_S1C_vS1D_EENS_8epilogue10collective6detail29Sm90TmaWarpSpecializedAdapterINS1G_15DefaultEpilogueISI_SJ_SJ_NS1F_6thread17LinearCombinationISI_Li1EffLNS1K_9ScaleType4KindE0ELNS_15FloatRoundStyleE2ESI_EENS1_15EpilogueDefaultEEEEEvvEEEEvNT_6ParamsE,@"STO_CUDA_ENTRY STV_DEFAULT"
_ZN7cutlass13device_kernelINS_4gemm6kernel13GemmUniversalIN4cute5tupleIJiiiiEEENS1_10collective13CollectiveMmaINS1_34MainloopSm90TmaGmmaWarpSpecializedILi7ENS5_IJNS4_1CILi1EEESB_SB_EEENS1_35KernelTmaWarpSpecializedCooperativeEEENS5_IJNSA_ILi256EEESF_NSA_ILi32EEEEEENS_6half_tENS5_IJlSB_lEEESI_SJ_NS4_8TiledMMAINS4_8MMA_AtomIJNS4_4SM904GMMA26MMA_64x256x16_F32F16F16_SSILNSN_5MajorE0ELSP_0ELNSN_7ScaleInE1ELSQ_1EEEEEENS4_6LayoutINS5_IJNSA_ILi2EEESB_SB_EEENS5_IJSB_NSA_ILi0EEESW_EEEEENS5_IJNS4_10UnderscoreESZ_SZ_EEEEENS4_13SM90_TMA_LOADENS4_14ComposedLayoutINS4_7SwizzleILi2ELi4ELi3EEENS4_18smem_ptr_flag_bitsILi16EEENST_INS5_IJNSA_ILi8EEESG_EEENS5_IJSG_SB_EEEEEEEvNS4_8identityES12_S1C_vS1D_EENS_8epilogue10collective6detail29Sm90TmaWarpSpecializedAdapterINS1G_15DefaultEpilogueISI_SJ_SJ_NS1F_6thread17LinearCombinationISI_Li1EffLNS1K_9ScaleType4KindE0ELNS_15FloatRoundStyleE2ESI_EENS1_15EpilogueDefaultEEEEEvvEEEEvNT_6ParamsE:
[----:B------:R-:W0:Y:S02]  /*0000*/  LDC R1, c[0x0][0x28] ;  /* 0x00000a00ff017b82 */ /* 0x000e240000000800 */
[----:B0-----:R-:W-:Y:S01]  /*0010*/  VIADD R1, R1, 0xfffffb40 ;  /* 0xfffffb4001017836 */ /* 0x001fe20000000000 */
[----:B------:R-:W0:Y:S01]  /*0020*/  S2R R2, SR_TID.X ;  /* 0x0000000000027919 */ /* 0x000e220000002100 */
[----:B------:R-:W-:Y:S01]  /*0030*/  ELECT P0, URZ, PT ;  /* 0x00000000003f782f */ /* 0x000fe20003800000 */
[----:B------:R-:W-:Y:S01]  /*0040*/  BSSY B0, `(.L_x_0) ;  /* 0x0000015000007945 */ /* 0x000fe20003800000 */
[--C-:B0-----:R-:W-:Y:S02]  /*0050*/  SHF.R.U32.HI R0, RZ, 0x5, R2.reuse ;  /* 0x00000005ff007819 */ /* 0x101fe40000011602 */
[----:B------:R-:W-:-:S03]  /*0060*/  SHF.R.U32.HI R160, RZ, 0x7, R2 ;  /* 0x00000007ffa07819 */ /* 0x000fc60000011602 */
[----:B------:R-:W0:Y:S04]  /*0070*/  SHFL.IDX PT, R3, R0, RZ, 0x1f ;  /* 0x00001fff00037589 */ /* 0x000e2800000e0000 */
[----:B------:R-:W1:Y:S01]  /*0080*/  SHFL.IDX PT, R2, R160, RZ, 0x1f ;  /* 0x00001fffa0027589 */ /* 0x000e6200000e0000 */
[----:B0-----:R-:W-:Y:S02]  /*0090*/  R2UR UR10, R3 ;  /* 0x00000000030a72ca */ /* 0x001fe400000e0000 */
[----:B-1----:R-:W-:-:S11]  /*00a0*/  R2UR UR5, R2 ;  /* 0x00000000020572ca */ /* 0x002fd600000e0000 */
[----:B------:R-:W-:Y:S02]  /*00b0*/  USHF.R.S32.HI UR4, URZ, 0x1f, UR10 ;  /* 0x0000001f3f047899 */ /* 0x000fe4000801140a */
[----:B------:R-:W-:Y:S02]  /*00c0*/  ISETP.NE.OR P0, PT, RZ, UR10, !P0 ;  /* 0x0000000aff007c0c */ /* 0x000fe4000c705670 */
[----:B------:R-:W-:-:S04]  /*00d0*/  ULEA.HI UR4, UR4, UR10, URZ, 0x2 ;  /* 0x0000000a04047291 */ /* 0x000fc8000f8f103f */
[----:B------:R-:W-:-:S04]  /*00e0*/  ULOP3.LUT UR4, UR4, 0xfffffffc, URZ, 0xc0, !UPT ;  /* 0xfffffffc04047892 */ /* 0x000fc8000f8ec03f */
[----:B------:R-:W-:-:S03]  /*00f0*/  UIADD3 UR10, UR10, -UR4, URZ ;  /* 0x800000040a0a7290 */ /* 0x000fc6000fffe03f */
[----:B------:R-:W-:Y:S09]  /*0100*/  @P0 BRA `(.L_x_1) ;  /* 0x0000000000200947 */ /* 0x000ff20003800000 */
[----:B------:R-:W-:Y:S02]  /*0110*/  ULDC.64 UR6, c[0x0][0x198] ;  /* 0x0000660000067ab9 */ /* 0x000fe40000000a00 */
[----:B------:R-:W-:Y:S02]  /*0120*/  UIADD3 UR8, UP0, UR6, 0xf0, URZ ;  /* 0x000000f006087890 */ /* 0x000fe4000ff1e03f */
[----:B------:R-:W-:Y:S02]  /*0130*/  UIADD3 UR6, UP1, UR6, 0x1f0, URZ ;  /* 0x000001f006067890 */ /* 0x000fe4000ff3e03f */
[----:B------:R-:W-:Y:S02]  /*0140*/  UIADD3.X UR9, URZ, UR7, URZ, UP0, !UPT ;  /* 0x000000073f097290 */ /* 0x000fe400087fe43f */
[----:B------:R-:W-:-:S07]  /*0150*/  UIADD3.X UR7, URZ, UR7, URZ, UP1, !UPT ;  /* 0x000000073f077290 */ /* 0x000fce0008ffe43f */
[----:B------:R0:W-:Y:S02]  /*0160*/  UTMACCTL.PF [UR8] ;  /* 0x00000000080079b9 */ /* 0x0001e40008040000 */
[----:B------:R0:W-:Y:S02]  /*0170*/  UTMACCTL.PF [UR6] ;  /* 0x00000000060079b9 */ /* 0x0001e40008040000 */
[----:B0-----:R-:W-:Y:S01]  /*0180*/  NOP ;  /* 0x0000000000007918 */ /* 0x001fe20000000000 */
.L_x_1:
[----:B------:R-:W-:Y:S05]  /*0190*/  BSYNC B0 ;  /* 0x0000000000007941 */ /* 0x000fea0003800000 */
.L_x_0:
[----:B------:R-:W0:Y:S01]  /*01a0*/  SHFL.IDX PT, R2, R0, RZ, 0x1f ;  /* 0x00001fff00027589 */ /* 0x000e2200000e0000 */
[----:B------:R-:W-:Y:S01]  /*01b0*/  UISETP.NE.AND UP0, UPT, UR10, 0x3, UPT ;  /* 0x000000030a00788c */ /* 0x000fe2000bf05270 */
[----:B------:R-:W-:Y:S01]  /*01c0*/  ISETP.NE.AND P1, PT, RZ, UR5, PT ;  /* 0x00000005ff007c0c */ /* 0x000fe2000bf25270 */
[----:B------:R-:W-:Y:S02]  /*01d0*/  UIADD3 UR18, UR5, -0x1, URZ ;  /* 0xffffffff05127890 */ /* 0x000fe4000fffe03f */
[----:B------:R-:W-:Y:S02]  /*01e0*/  UISETP.EQ.OR UP0, UPT, UR10, URZ, !UP0 ;  /* 0x0000003f0a00728c */ /* 0x000fe4000c702670 */
[----:B------:R-:W-:Y:S02]  /*01f0*/  UISETP.GE.U32.AND UP1, UPT, UR18, 0x2, UPT ;  /* 0x000000021200788c */ /* 0x000fe4000bf26070 */
[----:B------:R-:W-:-:S04]  /*0200*/  UISETP.EQ.AND UP0, UPT, UR5, URZ, UP0 ;  /* 0x0000003f0500728c */ /* 0x000fc80008702270 */
[----:B------:R-:W-:-:S04]  /*0210*/  USEL UR40, URZ, 0x1, !UP0 ;  /* 0x000000013f287887 */ /* 0x000fc8000c000000 */
[----:B------:R-:W-:Y:S01]  /*0220*/  USEL UR40, UR40, 0x2, UP1 ;  /* 0x0000000228287887 */ /* 0x000fe20008800000 */
[----:B0-----:R-:W-:-:S13]  /*0230*/  ISETP.NE.AND P0, PT, R2, RZ, PT ;  /* 0x000000ff0200720c */ /* 0x001fda0003f05270 */
[----:B------:R-:W-:Y:S05]  /*0240*/  @P0 BRA `(.L_x_2) ;  /* 0x0000000000700947 */ /* 0x000fea0003800000 */
[----:B------:R-:W0:Y:S01]  /*0250*/  S2UR UR8, SR_CgaCtaId ;  /* 0x00000000000879c3 */ /* 0x000e220000008800 */
[----:B------:R-:W-:Y:S01]  /*0260*/  UMOV UR4, 0x400 ;  /* 0x0000040000047882 */ /* 0x000fe20000000000 */
[----:B------:R-:W-:Y:S01]  /*0270*/  UMOV UR5, 0x1 ;  /* 0x0000000100057882 */ /* 0x000fe20000000000 */
[----:B------:R-:W-:Y:S01]  /*0280*/  UMOV UR6, 0x100 ;  /* 0x0000010000067882 */ /* 0x000fe20000000000 */
[----:B------:R-:W-:Y:S01]  /*0290*/  ELECT P0, URZ, PT ;  /* 0x00000000003f782f */ /* 0x000fe20003800000 */
[----:B------:R-:W-:-:S04]  /*02a0*/  UIADD3 UR6, -UR6, 0x100000, URZ ;  /* 0x0010000006067890 */ /* 0x000fc8000fffe13f */
[----:B------:R-:W-:Y:S02]  /*02b0*/  USHF.L.U32 UR7, UR6, 0xb, URZ ;  /* 0x0000000b06077899 */ /* 0x000fe4000800063f */
[----:B------:R-:W-:Y:S02]  /*02c0*/  USHF.L.U32 UR6, UR6, 0x1, URZ ;  /* 0x0000000106067899 */ /* 0x000fe4000800063f */
[----:B0-----:R-:W-:Y:S02]  /*02d0*/  ULEA UR8, UR8, UR4, 0x18 ;  /* 0x0000000408087291 */ /* 0x001fe4000f8ec03f */
[----:B------:R-:W-:-:S04]  /*02e0*/  UIADD3 UR4, -UR5, 0x100000, URZ ;  /* 0x0010000005047890 */ /* 0x000fc8000fffe13f */
[----:B------:R-:W-:Y:S02]  /*02f0*/  USHF.L.U32 UR5, UR4, 0xb, URZ ;  /* 0x0000000b04057899 */ /* 0x000fe4000800063f */
[----:B------:R-:W-:Y:S01]  /*0300*/  USHF.L.U32 UR4, UR4, 0x1, URZ ;  /* 0x0000000104047899 */ /* 0x000fe2000800063f */
[----:B------:R-:W0:Y:S11]  /*0310*/  FENCE.VIEW.ASYNC.S ;  /* 0x00000000000073c6 */ /* 0x000e360000000000 */
[----:B0-----:R0:W1:Y:S01]  /*0320*/  SYNCS.EXCH.64 URZ, [UR8], UR4 ;  /* 0x00000004083f75b2 */ /* 0x0010620008000100 */
[----:B------:R0:W2:Y:S01]  /*0330*/  SYNCS.EXCH.64 URZ, [UR8+0x38], UR6 ;  /* 0x00003806083f75b2 */ /* 0x0000a20008000100 */
[----:B------:R0:W3:Y:S01]  /*0340*/  SYNCS.EXCH.64 URZ, [UR8+0x8], UR4 ;  /* 0x00000804083f75b2 */ /* 0x0000e20008000100 */
[----:B------:R0:W4:Y:S01]  /*0350*/  SYNCS.EXCH.64 URZ, [UR8+0x40], UR6 ;  /* 0x00004006083f75b2 */ /* 0x0001220008000100 */
[----:B------:R0:W0:Y:S01]  /*0360*/  SYNCS.EXCH.64 URZ, [UR8+0x10], UR4 ;  /* 0x00001004083f75b2 */ /* 0x0000220008000100 */
        /* <DEDUP_REMOVED lines=9> */
[----:B------:R-:W-:Y:S01]  /*0400*/  NOP ;  /* 0x0000000000007918 */ /* 0x000fe20000000000 */
.L_x_2:
[----:B------:R-:W5:Y:S01]  /*0410*/  SHFL.IDX PT, R0, R0, RZ, 0x1f ;  /* 0x00001fff00007589 */ /* 0x000f6200000e0000 */
[----:B------:R-:W-:Y:S01]  /*0420*/  ELECT P0, URZ, PT ;  /* 0x00000000003f782f */ /* 0x000fe20003800000 */
[----:B------:R-:W1:Y:S01]  /*0430*/  S2UR UR17, SR_CTAID.Y ;  /* 0x00000000001179c3 */ /* 0x000e620000002600 */
[----:B0-----:R-:W-:Y:S01]  /*0440*/  ULDC UR5, c[0x0][0x65c] ;  /* 0x0001970000057ab9 */ /* 0x001fe20000000800 */
[----:B------:R-:W-:Y:S01]  /*0450*/  UMOV UR12, 0x20 ;  /* 0x00000020000c7882 */ /* 0x000fe20000000000 */
[----:B------:R-:W-:Y:S01]  /*0460*/  UISETP.NE.AND UP2, UPT, UR5, 0x1, UPT ;  /* 0x000000010500788c */ /* 0x000fe2000bf45270 */
[----:B------:R-:W-:Y:S01]  /*0470*/  NOP ;  /* 0x0000000000007918 */ /* 0x000fe20000000000 */
[----:B------:R-:W-:Y:S02]  /*0480*/  NOP ;  /* 0x0000000000007918 */ /* 0x000fe40000000000 */
[----:B------:R-:W-:Y:S01]  /*0490*/  UP2UR UR45, UPR, URZ, 0x4 ;  /* 0x000000043f2d7883 */ /* 0x000fe20008000000 */
[----:B------:R-:W0:Y:S01]  /*04a0*/  S2UR UR4, SR_CTAID.X ;  /* 0x00000000000479c3 */ /* 0x000e220000002500 */
[----:B------:R-:W-:-:S02]  /*04b0*/  PLOP3.LUT P2, PT, PT, PT, UP2, 0x80, 0x0 ;  /* 0x000000000000781c */ /* 0x000fc40003f4f028 */
[----:B------:R-:W-:Y:S02]  /*04c0*/  PLOP3.LUT P4, PT, PT, PT, UP2, 0x80, 0x0 ;  /* 0x000000000000781c */ /* 0x000fe40003f8f028 */
[----:B------:R-:W-:Y:S01]  /*04d0*/  PLOP3.LUT P3, PT, PT, PT, UP2, 0x80, 0x0 ;  /* 0x000000000000781c */ /* 0x000fe20003f6f028 */
[----:B------:R-:W-:Y:S01]  /*04e0*/  @UP2 ULDC UR14, c[0x0][0x10] ;  /* 0x00000400000e2ab9 */ /* 0x000fe20000000800 */
[----:B------:R-:W-:Y:S01]  /*04f0*/  @UP2 UMOV UR9, URZ ;  /* 0x0000003f00092c82 */ /* 0x000fe20008000000 */
[----:B------:R-:W-:Y:S01]  /*0500*/  @!UP2 ULDC UR11, c[0x0][0xc] ;  /* 0x00000300000baab9 */ /* 0x000fe20000000800 */
[----:B-----5:R-:W-:Y:S01]  /*0510*/  ISETP.NE.OR P0, PT, R0, RZ, !P0 ;  /* 0x000000ff0000720c */ /* 0x020fe20004705670 */
[----:B-1----:R-:W-:Y:S02]  /*0520*/  @UP2 UMOV UR7, UR17 ;  /* 0x0000001100072c82 */ /* 0x002fe40008000000 */
[----:B------:R-:W-:Y:S01]  /*0530*/  @UP2 UMOV UR8, UR7 ;  /* 0x0000000700082c82 */ /* 0x000fe20008000000 */
[----:B------:R-:W-:Y:S01]  /*0540*/  @!UP2 UMOV UR7, UR17 ;  /* 0x000000110007ac82 */ /* 0x000fe20008000000 */
[----:B0-----:R-:W-:-:S08]  /*0550*/  @UP2 UIMAD.WIDE.U32 UR14, UR4, UR14, UR8 ;  /* 0x0000000e040e22a5 */ /* 0x001fd0000f8e0008 */
[----:B------:R-:W-:Y:S01]  /*0560*/  VOTEU.ALL UP0, P0 ;  /* 0x00000000003f7886 */ /* 0x000fe20000000000 */
[----:B------:R-:W-:Y:S01]  /*0570*/  VOTEU.ALL UP1, P0 ;  /* 0x00000000003f7886 */ /* 0x000fe20000020000 */
[----:B------:R-:W-:-:S03]  /*0580*/  IMAD.U32 R2, RZ, RZ, UR14 ;  /* 0x0000000eff027e24 */ /* 0x000fc6000f8e00ff */
[----:B------:R-:W0:Y:S01]  /*0590*/  @!UP0 S2UR UR6, SR_CgaCtaId ;  /* 0x00000000000689c3 */ /* 0x000e220000008800 */
[----:B------:R-:W-:Y:S01]  /*05a0*/  @!UP0 UMOV UR5, 0x400 ;  /* 0x0000040000058882 */ /* 0x000fe20000000000 */
[----:B------:R-:W-:-:S04]  /*05b0*/  @!UP0 UIADD3 UR12, -UR12, 0x100000, URZ ;  /* 0x001000000c0c8890 */ /* 0x000fc8000fffe13f */
[----:B------:R-:W-:Y:S02]  /*05c0*/  @!UP0 USHF.L.U32 UR13, UR12, 0xb, URZ ;  /* 0x0000000b0c0d8899 */ /* 0x000fe4000800063f */
[----:B------:R-:W-:Y:S01]  /*05d0*/  @!UP0 USHF.L.U32 UR12, UR12, 0x1, URZ ;  /* 0x000000010c0c8899 */ /* 0x000fe2000800063f */
[----:B------:R-:W-:Y:S01]  /*05e0*/  IMAD.U32 R3, RZ, RZ, UR15 ;  /* 0x0000000fff037e24 */ /* 0x000fe2000f8e00ff */
[----:B0-----:R-:W-:Y:S01]  /*05f0*/  @!UP0 ULEA UR16, UR6, UR5, 0x18 ;  /* 0x0000000506108291 */ /* 0x001fe2000f8ec03f */
[----:B------:R-:W-:Y:S01]  /*0600*/  VOTEU.ALL UP0, P0 ;  /* 0x00000000003f7886 */ /* 0x000fe20000000000 */
[----:B------:R-:W-:Y:S01]  /*0610*/  PLOP3.LUT P0, PT, PT, PT, UP2, 0x80, 0x0 ;  /* 0x000000000000781c */ /* 0x000fe20003f0f028 */
[----:B------:R-:W-:Y:S01]  /*0620*/  UMOV UR5, URZ ;  /* 0x0000003f00057c82 */ /* 0x000fe20008000000 */
[----:B------:R-:W-:Y:S01]  /*0630*/  @UP2 UMOV UR6, URZ ;  /* 0x0000003f00062c82 */ /* 0x000fe20008000000 */
[----:B------:R-:W-:Y:S02]  /*0640*/  @!UP2 UIMAD.WIDE.U32 UR8, UR11, UR7, UR4 ;  /* 0x000000070b08a2a5 */ /* 0x000fe4000f8e0004 */
[----:B------:R-:W-:-:S04]  /*0650*/  @UP2 UIADD3 UR6, UR15, UR6, URZ ;  /* 0x000000060f062290 */ /* 0x000fc8000fffe03f */
[----:B------:R-:W-:Y:S01]  /*0660*/  IMAD.U32 R5, RZ, RZ, UR9 ;  /* 0x00000009ff057e24 */ /* 0x000fe2000f8e00ff */
[----:B------:R-:W0:Y:S02]  /*0670*/  FENCE.VIEW.ASYNC.S ;  /* 0x00000000000073c6 */ /* 0x000e240000000000 */
[----:B0-----:R0:W2:Y:S01]  /*0680*/  @!UP0 SYNCS.EXCH.64 URZ, [UR16+0x80], UR12 ;  /* 0x0000800c103f85b2 */ /* 0x0010a20008000100 */
[----:B------:R-:W-:Y:S02]  /*0690*/  @P2 IMAD.U32 R6, RZ, RZ, UR6 ;  /* 0x00000006ff062e24 */ /* 0x000fe4000f8e00ff */
[----:B------:R-:W-:Y:S01]  /*06a0*/  @P0 IMAD.MOV.U32 R7, RZ, RZ, R2 ;  /* 0x000000ffff070224 */ /* 0x000fe200078e0002 */
[----:B------:R-:W-:Y:S01]  /*06b0*/  MOV R2, UR8 ;  /* 0x0000000800027c02 */ /* 0x000fe20008000f00 */
[----:B------:R-:W-:Y:S02]  /*06c0*/  @!P4 IMAD.MOV.U32 R6, RZ, RZ, R5 ;  /* 0x000000ffff06c224 */ /* 0x000fe400078e0005 */
[----:B------:R-:W-:-:S02]  /*06d0*/  IMAD.U32 R3, RZ, RZ, UR9 ;  /* 0x00000009ff037e24 */ /* 0x000fc4000f8e00ff */
[----:B------:R-:W-:Y:S01]  /*06e0*/  @!P3 IMAD.MOV.U32 R7, RZ, RZ, R2 ;  /* 0x000000ffff07b224 */ /* 0x000fe200078e0002 */
[----:B------:R0:W-:Y:S01]  /*06f0*/  STL [R1+0x200], R6 ;  /* 0x0002000601007387 */ /* 0x0001e20000100800 */
[----:B------:R-:W-:-:S03]  /*0700*/  IMAD.U32 R4, RZ, RZ, UR8 ;  /* 0x00000008ff047e24 */ /* 0x000fc6000f8e00ff */
[----:B------:R0:W-:Y:S01]  /*0710*/  STL [R1+0x204], R7 ;  /* 0x0002040701007387 */ /* 0x0001e20000100800 */
[----:B------:R0:W2:Y:S01]  /*0720*/  @!UP1 SYNCS.EXCH.64 URZ, [UR16+0x88], UR12 ;  /* 0x0000880c103f95b2 */ /* 0x0000a20008000100 */
[----:B------:R-:W-:Y:S01]  /*0730*/  NOP ;  /* 0x0000000000007918 */ /* 0x000fe20000000000 */
[----:B--234-:R-:W-:Y:S06]  /*0740*/  BAR.SYNC.DEFER_BLOCKING 0x0 ;  /* 0x0000000000007b1d */ /* 0x01cfec0000010000 */
[----:B------:R-:W-:Y:S05]  /*0750*/  @!P1 BRA `(.L_x_3) ;  /* 0x0000015400e49947 */ /* 0x000fea0003800000 */
[----:B------:R-:W-:-:S06]  /*0760*/  UISETP.GT.U32.AND UP0, UPT, UR18, 0x1, UPT ;  /* 0x000000011200788c */ /* 0x000fcc000bf04070 */
[----:B------:R-:W-:-:S13]  /*0770*/  PLOP3.LUT P0, PT, PT, PT, UP0, 0x80, 0x0 ;  /* 0x000000000000781c */ /* 0x000fda0003f0f008 */
[----:B0-----:R-:W-:Y:S05]  /*0780*/  @P0 EXIT ;  /* 0x000000000000094d */ /* 0x001fea0003800000 */
[----:B------:R-:W-:Y:S01]  /*0790*/  ULDC.64 UR8, c[0x0][0x650] ;  /* 0x0001940000087ab9 */ /* 0x000fe20000000a00 */
[----:B------:R-:W-:Y:S01]  /*07a0*/  UMOV UR41, 0xffffffff ;  /* 0xffffffff00297882 */ /* 0x000fe20000000000 */
[----:B------:R-:W-:Y:S01]  /*07b0*/  ISETP.GE.U32.AND P0, PT, R7, UR8, PT ;  /* 0x0000000807007c0c */ /* 0x000fe2000bf06070 */
[----:B------:R-:W-:Y:S01]  /*07c0*/  UMOV UR42, 0xffffffff ;  /* 0xffffffff002a7882 */ /* 0x000fe20000000000 */
[----:B------:R-:W-:Y:S01]  /*07d0*/  UMOV UR43, 0xffffffff ;  /* 0xffffffff002b7882 */ /* 0x000fe20000000000 */
[----:B------:R-:W-:Y:S02]  /*07e0*/  PRMT R0, RZ, 0x7610, R0 ;  /* 0x00007610ff007816 */ /* 0x000fe40000000000 */
[----:B------:R-:W-:-:S13]  /*07f0*/  ISETP.GE.U32.AND.EX P0, PT, R6, UR9, PT, P0 ;  /* 0x0000000906007c0c */ /* 0x000fda000bf06100 */
[----:B------:R-:W-:Y:S05]  /*0800*/  @P0 BRA `(.L_x_4) ;  /* 0x0000000400800947 */ /* 0x000fea0003800000 */
[----:B------:R-:W-:Y:S01]  /*0810*/  I2FP.F32.U32 R0, UR4 ;  /* 0x0000000400007c45 */ /* 0x000fe20008201000 */
[----:B------:R-:W-:Y:S01]  /*0820*/  ULDC.64 UR16, c[0x0][0x628] ;  /* 0x00018a0000107ab9 */ /* 0x000fe20000000a00 */
[----:B------:R-:W-:Y:S01]  /*0830*/  ULDC UR6, c[0x0][0x150] ;  /* 0x0000540000067ab9 */ /* 0x000fe20000000800 */
[----:B------:R-:W-:Y:S01]  /*0840*/  ISETP.NE.U32.AND P0, PT, RZ, UR16, PT ;  /* 0x00000010ff007c0c */ /* 0x000fe2000bf05070 */
[----:B------:R-:W-:Y:S01]  /*0850*/  ULDC UR15, c[0x0][0x630] ;  /* 0x00018c00000f7ab9 */ /* 0x000fe20000000800 */
[----:B------:R-:W-:Y:S01]  /*0860*/  FMUL R0, R0, UR6 ;  /* 0x0000000600007c20 */ /* 0x000fe20008400000 */
[----:B------:R-:W-:Y:S01]  /*0870*/  R2UR UR18, R7 ;  /* 0x00000000071272ca */ /* 0x000fe200000e0000 */
[----:B------:R-:W-:Y:S01]  /*0880*/  ULDC UR20, c[0x0][0x154] ;  /* 0x0000550000147ab9 */ /* 0x000fe20000000800 */
[----:B------:R-:W-:Y:S01]  /*0890*/  ISETP.NE.AND.EX P0, PT, RZ, UR17, PT, P0 ;  /* 0x00000011ff007c0c */ /* 0x000fe2000bf05300 */
[----:B------:R0:W1:Y:S01]  /*08a0*/  F2I.U32.TRUNC.NTZ R2, R0 ;  /* 0x0000000000027305 */ /* 0x000062000020f000 */
[----:B------:R-:W-:-:S02]  /*08b0*/  R2UR UR19, R6 ;  /* 0x00000000061372ca */ /* 0x000fc400000e0000 */
[----:B------:R-:W-:Y:S02]  /*08c0*/  R2UR UR8, R7 ;  /* 0x00000000070872ca */ /* 0x000fe400000e0000 */
[----:B------:R-:W-:-:S07]  /*08d0*/  R2UR UR9, R6 ;  /* 0x00000000060972ca */ /* 0x000fce00000e0000 */
[----:B0-----:R-:W-:Y:S08]  /*08e0*/  @!P0 BRA `(.L_x_5) ;  /* 0x0000000000308947 */ /* 0x001ff00003800000 */
[----:B------:R-:W-:Y:S01]  /*08f0*/  R2UR UR8, R7 ;  /* 0x00000000070872ca */ /* 0x000fe200000e0000 */
[----:B------:R-:W-:Y:S01]  /*0900*/  ULDC UR6, c[0x0][0x634] ;  /* 0x00018d0000067ab9 */ /* 0x000fe20000000800 */
[----:B------:R-:W-:-:S11]  /*0910*/  R2UR UR14, R6 ;  /* 0x00000000060e72ca */ /* 0x000fd600000e0000 */
[----:B------:R-:W-:-:S04]  /*0920*/  UIADD3 UR6, UP0, UR8, UR6, URZ ;  /* 0x0000000608067290 */ /* 0x000fc8000ff1e03f */
[----:B------:R-:W-:-:S04]  /*0930*/  UIADD3.X UR14, URZ, UR14, URZ, UP0, !UPT ;  /* 0x0000000e3f0e7290 */ /* 0x000fc800087fe43f */
[----:B------:R-:W-:-:S04]  /*0940*/  UIMAD.WIDE.U32 UR8, UR14, UR16, URZ ;  /* 0x000000100e0872a5 */ /* 0x000fc8000f8e003f */
[----:B------:R-:W-:Y:S02]  /*0950*/  UIMAD.WIDE.U32 UR10, UP0, UR6, UR17, UR8 ;  /* 0x00000011060a72a5 */ /* 0x000fe4000f800008 */
[----:B------:R-:W-:Y:S02]  /*0960*/  UIMAD.WIDE.U32 UR8, UR6, UR16, URZ ;  /* 0x00000010060872a5 */ /* 0x000fe4000f8e003f */
[----:B------:R-:W-:Y:S02]  /*0970*/  UIADD3.X UR13, URZ, URZ, URZ, UP0, !UPT ;  /* 0x0000003f3f0d7290 */ /* 0x000fe400087fe43f */
[----:B------:R-:W-:Y:S01]  /*0980*/  UIADD3 URZ, UP0, UR9, UR10, URZ ;  /* 0x0000000a093f7290 */ /* 0x000fe2000ff1e03f */
[----:B------:R-:W-:-:S03]  /*0990*/  UMOV UR12, UR11 ;  /* 0x0000000b000c7c82 */ /* 0x000fc60008000000 */
[----:B------:R-:W-:-:S12]  /*09a0*/  UIMAD.WIDE.U32.X UR8, UR14, UR17, UR12, UP0 ;  /* 0x000000110e0872a5 */ /* 0x000fd800080e040c */
.L_x_5:
[----:B------:R-:W-:Y:S01]  /*09b0*/  USHF.R.U64 UR43, UR8, UR15, UR9 ;  /* 0x0000000f082b7299 */ /* 0x000fe20008001209 */
[----:B------:R-:W-:Y:S01]  /*09c0*/  I2FP.F32.U32 R0, UR7 ;  /* 0x0000000700007c45 */ /* 0x000fe20008201000 */
[----:B------:R-:W-:Y:S01]  /*09d0*/  USHF.R.U32.HI UR5, URZ, UR15, UR9 ;  /* 0x0000000f3f057299 */ /* 0x000fe20008011609 */
[----:B-1----:R-:W-:Y:S01]  /*09e0*/  R2UR UR12, R2 ;  /* 0x00000000020c72ca */ /* 0x002fe200000e0000 */
[----:B------:R-:W-:Y:S02]  /*09f0*/  UIADD3 UR6, UP0, URZ, -UR43, URZ ;  /* 0x8000002b3f067290 */ /* 0x000fe4000ff1e03f */
[----:B------:R-:W-:Y:S01]  /*0a00*/  FMUL R0, R0, UR20 ;  /* 0x0000001400007c20 */ /* 0x000fe20008400000 */
[----:B------:R-:W-:Y:S01]  /*0a10*/  ULDC.64 UR8, c[0x0][0x620] ;  /* 0x0001880000087ab9 */ /* 0x000fe20000000a00 */
[----:B------:R-:W-:Y:S01]  /*0a20*/  UIADD3.X UR5, URZ, ~UR5, URZ, UP0, !UPT ;  /* 0x800000053f057290 */ /* 0x000fe200087fe43f */
[----:B------:R-:W-:Y:S01]  /*0a30*/  UMOV UR10, UR18 ;  /* 0x00000012000a7c82 */ /* 0x000fe20008000000 */
[----:B------:R-:W-:-:S02]  /*0a40*/  UMOV UR11, UR19 ;  /* 0x00000013000b7c82 */ /* 0x000fc40008000000 */
[----:B------:R-:W-:Y:S01]  /*0a50*/  UIMAD UR5, UR5, UR8, URZ ;  /* 0x00000008050572a4 */ /* 0x000fe2000f8e023f */
[----:B------:R-:W0:Y:S01]  /*0a60*/  F2I.U32.TRUNC.NTZ R0, R0 ;  /* 0x0000000000007305 */ /* 0x000e22000020f000 */
[----:B------:R-:W-:Y:S02]  /*0a70*/  UIMAD.WIDE.U32 UR10, UR6, UR8, UR10 ;  /* 0x00000008060a72a5 */ /* 0x000fe4000f8e000a */
[----:B------:R-:W-:Y:S01]  /*0a80*/  UIMAD UR6, UR6, UR9, UR5 ;  /* 0x00000009060672a4 */ /* 0x000fe2000f8e0205 */
[----:B------:R-:W-:Y:S01]  /*0a90*/  ULDC UR21, c[0x0][0x658] ;  /* 0x0001960000157ab9 */ /* 0x000fe20000000800 */
[----:B------:R-:W-:Y:S02]  /*0aa0*/  UMOV UR19, 0xffffffff ;  /* 0xffffffff00137882 */ /* 0x000fe40000000000 */
[----:B------:R-:W-:Y:S01]  /*0ab0*/  UIADD3 UR6, UR11, UR6, URZ ;  /* 0x000000060b067290 */ /* 0x000fe2000fffe03f */
[----:B------:R-:W-:Y:S01]  /*0ac0*/  ULDC UR15, c[0x0][0x618] ;  /* 0x00018600000f7ab9 */ /* 0x000fe20000000800 */
[----:B------:R-:W-:Y:S01]  /*0ad0*/  ULDC.64 UR8, c[0x0][0x640] ;  /* 0x0001900000087ab9 */ /* 0x000fe20000000a00 */
[----:B------:R-:W-:Y:S01]  /*0ae0*/  USHF.L.U32 UR11, UR19, UR21, URZ ;  /* 0x00000015130b7299 */ /* 0x000fe2000800063f */
[----:B------:R-:W-:Y:S01]  /*0af0*/  ISETP.NE.U32.AND P0, PT, RZ, UR8, PT ;  /* 0x00000008ff007c0c */ /* 0x000fe2000bf05070 */
[----:B------:R-:W-:-:S02]  /*0b00*/  USHF.R.U64 UR19, UR10, UR15, UR6 ;  /* 0x0000000f0a137299 */ /* 0x000fc40008001206 */
[----:B------:R-:W-:Y:S01]  /*0b10*/  USHF.R.U32.HI UR10, URZ, UR15, UR6 ;  /* 0x0000000f3f0a7299 */ /* 0x000fe20008011606 */
[----:B0-----:R-:W-:Y:S01]  /*0b20*/  R2UR UR14, R0 ;  /* 0x00000000000e72ca */ /* 0x001fe200000e0000 */
[----:B------:R-:W-:Y:S01]  /*0b30*/  ULDC UR17, c[0x0][0x608] ;  /* 0x0001820000117ab9 */ /* 0x000fe20000000800 */
[----:B------:R-:W-:Y:S01]  /*0b40*/  ISETP.NE.AND.EX P0, PT, RZ, UR9, PT, P0 ;  /* 0x00000009ff007c0c */ /* 0x000fe2000bf05300 */
[----:B------:R-:W-:Y:S02]  /*0b50*/  USHF.R.U64 UR23, UR19, UR17, UR10 ;  /* 0x0000001113177299 */ /* 0x000fe4000800120a */
[----:B------:R-:W-:Y:S01]  /*0b60*/  USHF.R.U32.HI UR10, URZ, UR17, UR10 ;  /* 0x000000113f0a7299 */ /* 0x000fe2000801160a */
[----:B------:R-:W-:Y:S01]  /*0b70*/  UMOV UR16, 0x1 ;  /* 0x0000000100107882 */ /* 0x000fe20000000000 */
[----:B------:R-:W-:Y:S02]  /*0b80*/  UIADD3 UR12, -UR12, URZ, URZ ;  /* 0x0000003f0c0c7290 */ /* 0x000fe4000fffe13f */
[----:B------:R-:W-:-:S02]  /*0b90*/  USHF.R.U64 UR24, UR23, UR21, UR10 ;  /* 0x0000001517187299 */ /* 0x000fc4000800120a */
[----:B------:R-:W-:Y:S01]  /*0ba0*/  USHF.L.U32 UR6, UR16, UR21, URZ ;  /* 0x0000001510067299 */ /* 0x000fe2000800063f */
[----:B------:R-:W-:Y:S01]  /*0bb0*/  ULDC UR13, c[0x0][0x144] ;  /* 0x00005100000d7ab9 */ /* 0x000fe20000000800 */
[----:B------:R-:W-:Y:S01]  /*0bc0*/  ULDC UR5, c[0x0][0x600] ;  /* 0x0001800000057ab9 */ /* 0x000fe20000000800 */
[----:B------:R-:W-:Y:S02]  /*0bd0*/  ULOP3.LUT UR16, URZ, UR11, URZ, 0x33, !UPT ;  /* 0x0000000b3f107292 */ /* 0x000fe4000f8e333f */
[----:B------:R-:W-:Y:S02]  /*0be0*/  USHF.R.U32.HI UR11, URZ, UR21, UR10 ;  /* 0x000000153f0b7299 */ /* 0x000fe4000801160a */
[----:B------:R-:W-:Y:S02]  /*0bf0*/  UIADD3 UR18, UR5, -0x1, URZ ;  /* 0xffffffff05127890 */ /* 0x000fe4000fffe03f */
[----:B------:R-:W-:Y:S02]  /*0c00*/  UIADD3 UR20, -UR14, URZ, URZ ;  /* 0x0000003f0e147290 */ /* 0x000fe4000fffe13f */
[----:B------:R-:W-:Y:S01]  /*0c10*/  UIMAD UR4, UR13, UR12, UR4 ;  /* 0x0000000c0d0472a4 */ /* 0x000fe2000f8e0204 */
[----:B------:R-:W-:Y:S01]  /*0c20*/  ULDC UR25, c[0x0][0x148] ;  /* 0x0000520000197ab9 */ /* 0x000fe20000000800 */
[----:B------:R-:W-:Y:S01]  /*0c30*/  ULDC UR21, c[0x0][0x648] ;  /* 0x0001920000157ab9 */ /* 0x000fe20000000800 */
[----:B------:R-:W-:Y:S01]  /*0c40*/  ULDC UR22, c[0x0][0x638] ;  /* 0x00018e0000167ab9 */ /* 0x000fe20000000800 */
[----:B------:R-:W-:Y:S01]  /*0c50*/  UMOV UR10, UR24 ;  /* 0x00000018000a7c82 */ /* 0x000fe20008000000 */
[----:B------:R-:W-:Y:S07]  /*0c60*/  @!P0 BRA `(.L_x_6) ;  /* 0x0000000000308947 */ /* 0x000fee0003800000 */
[----:B------:R-:W-:Y:S02]  /*0c70*/  ULDC UR14, c[0x0][0x64c] ;  /* 0x00019300000e7ab9 */ /* 0x000fe40000000800 */
        /* <DEDUP_REMOVED lines=8> */
[----:B------:R-:W-:-:S07]  /*0d00*/  UIMAD.WIDE.U32.X UR8, UR17, UR9, UR14, UP0 ;  /* 0x00000009110872a5 */ /* 0x000fce00080e040e */
[----:B------:R-:W-:Y:S01]  /*0d10*/  UMOV UR10, UR8 ;  /* 0x00000008000a7c82 */ /* 0x000fe20008000000 */
[----:B------:R-:W-:-:S05]  /*0d20*/  UMOV UR11, UR9 ;  /* 0x00000009000b7c82 */ /* 0x000fca0008000000 */
.L_x_6:
[----:B------:R-:W-:Y:S01]  /*0d30*/  UISETP.NE.AND UP0, UPT, UR45, URZ, UPT ;  /* 0x0000003f2d00728c */ /* 0x000fe2000bf05270 */
[----:B------:R-:W-:Y:S01]  /*0d40*/  MOV R0, 0x1 ;  /* 0x0000000100007802 */ /* 0x000fe20000000f00 */
[----:B------:R-:W-:Y:S02]  /*0d50*/  USHF.R.U64 UR8, UR10, UR21, UR11 ;  /* 0x000000150a087299 */ /* 0x000fe4000800120b */
[----:B------:R-:W-:Y:S02]  /*0d60*/  ULOP3.LUT UR16, UR23, UR16, URZ, 0xc0, !UPT ;  /* 0x0000001017107292 */ /* 0x000fe4000f8ec03f */
[----:B------:R-:W-:Y:S02]  /*0d70*/  ULOP3.LUT UR18, UR19, UR18, URZ, 0xc0, !UPT ;  /* 0x0000001213127292 */ /* 0x000fe4000f8ec03f */
[----:B------:R-:W-:-:S03]  /*0d80*/  UIMAD UR16, UR6, UR8, UR16 ;  /* 0x00000008061072a4 */ /* 0x000fc6000f8e0210 */
[----:B------:R-:W-:Y:S02]  /*0d90*/  @UP0 UIMAD UR4, UR25, UR20, UR7 ;  /* 0x00000014190402a4 */ /* 0x000fe4000f8e0207 */
[----:B------:R-:W-:-:S04]  /*0da0*/  UIADD3 UR7, -UR8, URZ, URZ ;  /* 0x0000003f08077290 */ /* 0x000fc8000fffe13f */
[----:B------:R-:W-:-:S03]  /*0db0*/  UIMAD UR6, UR7, UR22, UR24 ;  /* 0x00000016070672a4 */ /* 0x000fc6000f8e0218 */
[----:B------:R-:W-:Y:S01]  /*0dc0*/  ULDC UR7, c[0x0][0x610] ;  /* 0x0001840000077ab9 */ /* 0x000fe20000000800 */
[----:B------:R-:W-:Y:S02]  /*0dd0*/  UIMAD UR6, UR6, UR5, UR18 ;  /* 0x00000005060672a4 */ /* 0x000fe4000f8e0212 */
[----:B------:R-:W-:-:S04]  /*0de0*/  UIMAD UR4, UR16, UR7, UR4 ;  /* 0x00000007100472a4 */ /* 0x000fc8000f8e0204 */
[----:B------:R-:W-:Y:S02]  /*0df0*/  USEL UR42, UR6, UR4, !UP0 ;  /* 0x00000004062a7287 */ /* 0x000fe4000c000000 */
[----:B------:R-:W-:-:S12]  /*0e00*/  USEL UR41, UR4, UR6, !UP0 ;  /* 0x0000000604297287 */ /* 0x000fd8000c000000 */
.L_x_4:
[----:B------:R-:W-:-:S08]  /*0e10*/  NOP ;  /* 0x0000000000007918 */ /* 0x000fd00000000000 */
[----:B------:R-:W0:Y:S02]  /*0e20*/  USETMAXREG.TRY_ALLOC.CTAPOOL UP0, 0xf0 ;  /* 0x000000f0000079c8 */ /* 0x000e240008000600 */
[----:B0-----:R-:W-:-:S13]  /*0e30*/  PLOP3.LUT P0, PT, PT, PT, UP0, 0x80, 0x0 ;  /* 0x000000000000781c */ /* 0x001fda0003f0f008 */
[----:B------:R-:W-:Y:S05]  /*0e40*/  @!P0 BRA `(.L_x_4) ;  /* 0xfffffffc00f08947 */ /* 0x000fea000383ffff */
[----:B------:R-:W-:Y:S01]  /*0e50*/  ULDC.64 UR4, c[0x0][0x598] ;  /* 0x0001660000047ab9 */ /* 0x000fe20000000a00 */
[----:B------:R-:W-:Y:S01]  /*0e60*/  ULDC.64 UR36, c[0x0][0x208] ;  /* 0x0000820000247ab9 */ /* 0x000fe20000000a00 */
[----:B------:R-:W-:-:S04]  /*0e70*/  ISETP.NE.U32.AND P0, PT, RZ, UR4, PT ;  /* 0x00000004ff007c0c */ /* 0x000fc8000bf05070 */
[----:B------:R-:W-:-:S13]  /*0e80*/  ISETP.NE.AND.EX P0, PT, RZ, UR5, PT, P0 ;  /* 0x00000005ff007c0c */ /* 0x000fda000bf05300 */
[----:B------:R-:W-:Y:S05]  /*0e90*/  @!P0 BRA `(.L_x_7) ;  /* 0x00000000001c8947 */ /* 0x000fea0003800000 */
[----:B------:R-:W0:Y:S02]  /*0ea0*/  LDC.64 R2, c[0x0][0x598] ;  /* 0x00016600ff027b82 */ /* 0x000e240000000a00 */
[----:B0-----:R-:W2:Y:S02]  /*0eb0*/  LDG.E.64 R2, desc[UR36][R2.64] ;  /* 0x0000002402027981 */ /* 0x001ea4000c1e1b00 */
[----:B--2---:R-:W-:-:S04]  /*0ec0*/  ISETP.NE.U32.AND P0, PT, R2, RZ, PT ;  /* 0x000000ff0200720c */ /* 0x004fc80003f05070 */
[----:B------:R-:W-:-:S13]  /*0ed0*/  ISETP.NE.AND.EX P0, PT, R3, RZ, PT, P0 ;  /* 0x000000ff0300720c */ /* 0x000fda0003f05300 */
[----:B------:R-:W-:Y:S05]  /*0ee0*/  @!P0 BRA `(.L_x_7) ;  /* 0x0000000000088947 */ /* 0x000fea0003800000 */
[----:B------:R0:W5:Y:S01]  /*0ef0*/  LD.E R2, desc[UR36][R2.64] ;  /* 0x0000002402027980 */ /* 0x000162000c101900 */
[----:B------:R-:W-:Y:S05]  /*0f00*/  BRA `(.L_x_8) ;  /* 0x0000000000247947 */ /* 0x000fea0003800000 */
.L_x_7:
[----:B------:R-:W-:Y:S02]  /*0f10*/  ULDC.64 UR4, c[0x0][0x588] ;  /* 0x0001620000047ab9 */ /* 0x000fe40000000a00 */
[----:B------:R-:W-:-:S04]  /*0f20*/  ISETP.NE.U32.AND P0, PT, RZ, UR4, PT ;  /* 0x00000004ff007c0c */ /* 0x000fc8000bf05070 */
[----:B------:R-:W-:-:S13]  /*0f30*/  ISETP.NE.AND.EX P0, PT, RZ, UR5, PT, P0 ;  /* 0x00000005ff007c0c */ /* 0x000fda000bf05300 */
[----:B------:R-:W-:Y:S05]  /*0f40*/  @!P0 BRA `(.L_x_9) ;  /* 0x00000000000c8947 */ /* 0x000fea0003800000 */
[----:B------:R-:W0:Y:S02]  /*0f50*/  LDC.64 R2, c[0x0][0x588] ;  /* 0x00016200ff027b82 */ /* 0x000e240000000a00 */
[----:B0-----:R1:W5:Y:S01]  /*0f60*/  LDG.E R2, desc[UR36][R2.64] ;  /* 0x0000002402027981 */ /* 0x001362000c1e1900 */
[----:B------:R-:W-:Y:S05]  /*0f70*/  BRA `(.L_x_8) ;  /* 0x0000000000087947 */ /* 0x000fea0003800000 */
.L_x_9:
[----:B------:R-:W-:Y:S02]  /*0f80*/  ULDC UR4, c[0x0][0x580] ;  /* 0x0001600000047ab9 */ /* 0x000fe40000000800 */
[----:B------:R-:W-:-:S07]  /*0f90*/  IMAD.U32 R2, RZ, RZ, UR4 ;  /* 0x00000004ff027e24 */ /* 0x000fce000f8e00ff */
.L_x_8:
[----:B------:R-:W-:Y:S02]  /*0fa0*/  ULDC.64 UR4, c[0x0][0x5a0] ;  /* 0x0001680000047ab9 */ /* 0x000fe40000000a00 */
[----:B------:R-:W-:-:S04]  /*0fb0*/  ISETP.NE.U32.AND P0, PT, RZ, UR4, PT ;  /* 0x00000004ff007c0c */ /* 0x000fc8000bf05070 */
[----:B------:R-:W-:-:S13]  /*0fc0*/  ISETP.NE.AND.EX P0, PT, RZ, UR5, PT, P0 ;  /* 0x00000005ff007c0c */ /* 0x000fda000bf05300 */
[----:B------:R-:W-:Y:S05]  /*0fd0*/  @!P0 BRA `(.L_x_10) ;  /* 0x00000000001c8947 */ /* 0x000fea0003800000 */
[----:B------:R-:W2:Y:S02]  /*0fe0*/  LDC.64 R4, c[0x0][0x5a0] ;  /* 0x00016800ff047b82 */ /* 0x000ea40000000a00 */
[----:B--2---:R-:W2:Y:S02]  /*0ff0*/  LDG.E.64 R4, desc[UR36][R4.64] ;  /* 0x0000002404047981 */ /* 0x004ea4000c1e1b00 */
[----:B--2---:R-:W-:-:S04]  /*1000*/  ISETP.NE.U32.AND P0, PT, R4, RZ, PT ;  /* 0x000000ff0400720c */ /* 0x004fc80003f05070 */
[----:B------:R-:W-:-:S13]  /*1010*/  ISETP.NE.AND.EX P0, PT, R5, RZ, PT, P0 ;  /* 0x000000ff0500720c */ /* 0x000fda0003f05300 */
[----:B------:R-:W-:Y:S05]  /*1020*/  @!P0 BRA `(.L_x_10) ;  /* 0x0000000000088947 */ /* 0x000fea0003800000 */
[----:B------:R2:W5:Y:S01]  /*1030*/  LD.E R16, desc[UR36][R4.64] ;  /* 0x0000002404107980 */ /* 0x000562000c101900 */
[----:B------:R-:W-:Y:S05]  /*1040*/  BRA `(.L_x_11) ;  /* 0x0000000000247947 */ /* 0x000fea0003800000 */
.L_x_10:
[----:B------:R-:W-:Y:S02]  /*1050*/  ULDC.64 UR4, c[0x0][0x590] ;  /* 0x0001640000047ab9 */ /* 0x000fe40000000a00 */
[----:B------:R-:W-:-:S04]  /*1060*/  ISETP.NE.U32.AND P0, PT, RZ, UR4, PT ;  /* 0x00000004ff007c0c */ /* 0x000fc8000bf05070 */
[----:B------:R-:W-:-:S13]  /*1070*/  ISETP.NE.AND.EX P0, PT, RZ, UR5, PT, P0 ;  /* 0x00000005ff007c0c */ /* 0x000fda000bf05300 */
[----:B------:R-:W-:Y:S05]  /*1080*/  @!P0 BRA `(.L_x_12) ;  /* 0x00000000000c8947 */ /* 0x000fea0003800000 */
[----:B------:R-:W2:Y:S02]  /*1090*/  LDC.64 R16, c[0x0][0x590] ;  /* 0x00016400ff107b82 */ /* 0x000ea40000000a00 */
[----:B--2---:R3:W5:Y:S01]  /*10a0*/  LDG.E R16, desc[UR36][R16.64] ;  /* 0x0000002410107981 */ /* 0x004762000c1e1900 */
[----:B------:R-:W-:Y:S05]  /*10b0*/  BRA `(.L_x_11) ;  /* 0x0000000000087947 */ /* 0x000fea0003800000 */
.L_x_12:
[----:B------:R-:W-:Y:S02]  /*10c0*/  ULDC UR4, c[0x0][0x584] ;  /* 0x0001610000047ab9 */ /* 0x000fe40000000800 */
[----:B------:R-:W-:-:S07]  /*10d0*/  IMAD.U32 R16, RZ, RZ, UR4 ;  /* 0x00000004ff107e24 */ /* 0x000fce000f8e00ff */
.L_x_11:
[----:B------:R-:W-:-:S13]  /*10e0*/  LOP3.LUT P0, RZ, R0, 0xff, RZ, 0xc0, !PT ;  /* 0x000000ff00ff7812 */ /* 0x000fda000780c0ff */
[----:B------:R-:W-:Y:S05]  /*10f0*/  @!P0 EXIT ;  /* 0x000000000000894d */ /* 0x000fea0003800000 */
[----:B------:R-:W-:Y:S01]  /*1100*/  ULDC UR4, c[0x0][0x28c] ;  /* 0x0000a30000047ab9 */ /* 0x000fe20000000800 */
[----:B------:R-:W-:Y:S01]  /*1110*/  UMOV UR38, URZ ;  /* 0x0000003f00267c82 */ /* 0x000fe20008000000 */
[----:B------:R-:W-:Y:S01]  /*1120*/  UIADD3 UR4, UR4, 0x1f, URZ ;  /* 0x0000001f04047890 */ /* 0x000fe2000fffe03f */
[----:B------:R-:W-:-:S03]  /*1130*/  UMOV UR39, URZ ;  /* 0x0000003f00277c82 */ /* 0x000fc60008000000 */
[----:B------:R-:W-:-:S04]  /*1140*/  USHF.R.S32.HI UR5, URZ, 0x1f, UR4 ;  /* 0x0000001f3f057899 */ /* 0x000fc80008011404 */
[----:B------:R-:W-:-:S04]  /*1150*/  ULEA.HI UR5, UR5, UR4, URZ, 0x5 ;  /* 0x0000000405057291 */ /* 0x000fc8000f8f283f */
[----:B------:R-:W-:-:S12]  /*1160*/  USHF.R.S32.HI UR44, URZ, 0x5, UR5 ;  /* 0x000000053f2c7899 */ /* 0x000fd80008011405 */
.L_x_540:
[----:B------:R-:W4:Y:S01]  /*1170*/  S2R R0, SR_TID.X ;  /* 0x0000000000007919 */ /* 0x000f220000002100 */
[----:B------:R-:W0:Y:S01]  /*1180*/  S2UR UR6, SR_CgaCtaId ;  /* 0x00000000000679c3 */ /* 0x000e220000008800 */
[----:B------:R-:W-:Y:S02]  /*1190*/  UMOV UR46, 0x400 ;  /* 0x00000400002e7882 */ /* 0x000fe40000000000 */
[----:B0-----:R-:W-:Y:S01]  /*11a0*/  ULEA UR46, UR6, UR46, 0x18 ;  /* 0x0000002e062e7291 */ /* 0x001fe2000f8ec03f */
[----:B----4-:R-:W-:-:S04]  /*11b0*/  LOP3.LUT R0, R0, 0x80, RZ, 0xc0, !PT ;  /* 0x0000008000007812 */ /* 0x010fc800078ec0ff */
[----:B------:R-:W-:-:S06]  /*11c0*/  SHF.R.U32.HI R0, RZ, 0x7, R0 ;  /* 0x00000007ff007819 */ /* 0x000fcc0000011600 */
[----:B------:R-:W0:Y:S02]  /*11d0*/  SHFL.IDX PT, R0, R0, RZ, 0x1f ;  /* 0x00001fff00007589 */ /* 0x000e2400000e0000 */
[----:B0-----:R-:W-:-:S13]  /*11e0*/  R2UR UR4, R0 ;  /* 0x00000000000472ca */ /* 0x001fda00000e0000 */
[----:B------:R-:W-:-:S04]  /*11f0*/  ULEA.HI UR5, UR4, UR4, URZ, 0x1 ;  /* 0x0000000404057291 */ /* 0x000fc8000f8f083f */
[----:B------:R-:W-:-:S04]  /*1200*/  ULOP3.LUT UR5, UR5, 0xffffe, URZ, 0xc0, !UPT ;  /* 0x000ffffe05057892 */ /* 0x000fc8000f8ec03f */
[----:B------:R-:W-:-:S03]  /*1210*/  UIADD3 UR5, UR4, -UR5, URZ ;  /* 0x8000000504057290 */ /* 0x000fc6000fffe03f */
[----:B------:R-:W-:Y:S01]  /*1220*/  ULDC UR4, c[0x0][0x28c] ;  /* 0x0000a30000047ab9 */ /* 0x000fe20000000800 */
[----:B------:R-:W-:Y:S01]  /*1230*/  ULEA UR5, UR5, UR46, 0xc ;  /* 0x0000002e05057291 */ /* 0x000fe2000f8e603f */
[----:B------:R-:W-:-:S03]  /*1240*/  ISETP.LT.AND P0, PT, RZ, UR4, PT ;  /* 0x00000004ff007c0c */ /* 0x000fc6000bf01270 */
[----:B------:R-:W-:-:S04]  /*1250*/  UIADD3 UR5, UR5, 0x180, URZ ;  /* 0x0000018005057890 */ /* 0x000fc8000fffe03f */
[----:B------:R-:W-:-:S04]  /*1260*/  USHF.R.U32.HI UR5, URZ, 0x4, UR5 ;  /* 0x000000043f057899 */ /* 0x000fc80008011605 */
[----:B------:R-:W-:Y:S02]  /*1270*/  ULOP3.LUT UR47, UR5, 0x3fff, URZ, 0xc0, !UPT ;  /* 0x00003fff052f7892 */ /* 0x000fe4000f8ec03f */
[----:B-1-3--:R-:W-:Y:S10]  /*1280*/  @P0 BRA `(.L_x_13) ;  /* 0x0000000000400947 */ /* 0x00aff40003800000 */
[----:B------:R-:W-:Y:S01]  /*1290*/  MOV R0, 0x0 ;  /* 0x0000000000007802 */ /* 0x000fe20000000f00 */
[----:B------:R-:W-:Y:S01]  /*12a0*/  ULDC.64 UR4, c[0x4][0x68] ;  /* 0x01001a0000047ab9 */ /* 0x000fe20000000a00 */
[----:B------:R-:W-:Y:S01]  /*12b0*/  ULDC.64 UR6, c[0x4][0x8] ;  /* 0x0100020000067ab9 */ /* 0x000fe20000000a00 */
[----:B--2---:R-:W-:Y:S01]  /*12c0*/  IMAD.U32 R4, RZ, RZ, UR4 ;  /* 0x00000004ff047e24 */ /* 0x004fe2000f8e00ff */
[----:B------:R0:W2:Y:S01]  /*12d0*/  LDC.64 R14, c[0x4][R0] ;  /* 0x01000000000e7b82 */ /* 0x0000a20000000a00 */
[----:B------:R-:W-:Y:S01]  /*12e0*/  IMAD.U32 R5, RZ, RZ, UR5 ;  /* 0x00000005ff057e24 */ /* 0x000fe2000f8e00ff */
[----:B------:R-:W-:Y:S01]  /*12f0*/  ULDC.64 UR4, c[0x4][0x70] ;  /* 0x01001c0000047ab9 */ /* 0x000fe20000000a00 */
[----:B------:R-:W-:Y:S01]  /*1300*/  IMAD.U32 R10, RZ, RZ, UR6 ;  /* 0x00000006ff0a7e24 */ /* 0x000fe2000f8e00ff */
[----:B------:R-:W-:Y:S01]  /*1310*/  MOV R7, UR5 ;  /* 0x0000000500077c02 */ /* 0x000fe20008000f00 */
[----:B------:R-:W-:Y:S02]  /*1320*/  IMAD.U32 R6, RZ, RZ, UR4 ;  /* 0x00000004ff067e24 */ /* 0x000fe4000f8e00ff */
[----:B------:R-:W-:-:S02]  /*1330*/  IMAD.U32 R11, RZ, RZ, UR7 ;  /* 0x00000007ff0b7e24 */ /* 0x000fc4000f8e00ff */
[----:B------:R-:W-:Y:S02]  /*1340*/  IMAD.MOV.U32 R8, RZ, RZ, 0x1e1 ;  /* 0x000001e1ff087424 */ /* 0x000fe400078e00ff */
[----:B------:R-:W-:Y:S02]  /*1350*/  IMAD.MOV.U32 R12, RZ, RZ, 0x1 ;  /* 0x00000001ff0c7424 */ /* 0x000fe400078e00ff */
[----:B0-----:R-:W-:-:S07]  /*1360*/  IMAD.MOV.U32 R13, RZ, RZ, RZ ;  /* 0x000000ffff0d7224 */ /* 0x001fce00078e00ff */
[----:B------:R-:W-:-:S07]  /*1370*/  LEPC R20, `(.L_x_13) ;  /* 0x000000001014794e */ /* 0x000fce0000000000 */
[----:B-123-5:R-:W-:Y:S05]  /*1380*/  CALL.ABS.NOINC R14 ;  /* 0x000000000e007343 */ /* 0x02efea0003c00000 */
.L_x_13:
[----:B------:R-:W-:-:S06]  /*1390*/  ULOP3.LUT UR4, UR40, 0x1, URZ, 0xfc, !UPT ;  /* 0x0000000128047892 */ /* 0x000fcc000f8efc3f */
[----:B------:R-:W-:-:S04]  /*13a0*/  MOV R0, UR4 ;  /* 0x0000000400007c02 */ /* 0x000fc80008000f00 */
[----:B------:R-:W-:-:S13]  /*13b0*/  ISETP.NE.AND P0, PT, R0, 0x3, PT ;  /* 0x000000030000780c */ /* 0x000fda0003f05270 */
[----:B------:R-:W-:Y:S05]  /*13c0*/  @!P0 BRA `(.L_x_14) ;  /* 0x0000000000048947 */ /* 0x000fea0003800000 */
[----:B------:R-:W-:Y:S01]  /*13d0*/  BPT.TRAP 0x1 ;  /* 0x000000040000795c */ /* 0x000fe20000300000 */
.L_x_14:
[----:B-1----:R-:W-:Y:S02]  /*13e0*/  IMAD.U32 R3, RZ, RZ, UR39 ;  /* 0x00000027ff037e24 */ /* 0x002fe4000f8e00ff */
[----:B------:R-:W-:-:S03]  /*13f0*/  IMAD.U32 R0, RZ, RZ, UR38 ;  /* 0x00000026ff007e24 */ /* 0x000fc6000f8e00ff */
[----:B------:R-:W-:Y:S02]  /*1400*/  LEA R3, R3, UR46, 0x3 ;  /* 0x0000002e03037c11 */ /* 0x000fe4000f8e18ff */
[----:B------:R-:W-:-:S04]  /*1410*/  SHF.L.U32 R0, R0, 0x1f, RZ ;  /* 0x0000001f00007819 */ /* 0x000fc800000006ff */
[----:B------:R0:W1:Y:S01]  /*1420*/  SYNCS.PHASECHK.TRANS64.TRYWAIT P1, [R3+URZ], R0 ;  /* 0x00000000030075a7 */ /* 0x000062000802017f */
[----:B------:R-:W-:Y:S05]  /*1430*/  @!P0 BRA `(.L_x_15) ;  /* 0x0000000000048947 */ /* 0x000fea0003800000 */
[----:B------:R-:W-:Y:S01]  /*1440*/  BPT.TRAP 0x1 ;  /* 0x000000040000795c */ /* 0x000fe20000300000 */
.L_x_15:
[----:B-1----:R-:W-:Y:S05]  /*1450*/  @P1 BRA `(.L_x_16) ;  /* 0x0000000000081947 */ /* 0x002fea0003800000 */
[----:B------:R-:W1:Y:S02]  /*1460*/  SYNCS.PHASECHK.TRANS64.TRYWAIT P1, [R3+URZ], R0 ;  /* 0x00000000030075a7 */ /* 0x000e64000802017f */
[----:B-1----:R-:W-:Y:S05]  /*1470*/  @!P1 BRA `(.L_x_17) ;  /* 0x0000016400049947 */ /* 0x002fea0003800000 */
.L_x_16:
[----:B------:R-:W-:-:S04]  /*1480*/  UISETP.LT.AND UP0, UPT, UR44, 0x1, UPT ;  /* 0x000000012c00788c */ /* 0x000fc8000bf01270 */
[----:B------:R-:W-:-:S04]  /*1490*/  USEL UR4, UR44, 0x1, UP0 ;  /* 0x000000012c047887 */ /* 0x000fc80008000000 */
[----:B------:R-:W-:-:S06]  /*14a0*/  UIADD3 UR4, UR44, -UR4, URZ ;  /* 0x800000042c047290 */ /* 0x000fcc000fffe03f */
[----:B01----:R-:W-:Y:S02]  /*14b0*/  IMAD.U32 R0, RZ, RZ, UR4 ;  /* 0x00000004ff007e24 */ /* 0x003fe4000f8e00ff */
[----:B------:R-:W-:Y:S01]  /*14c0*/  IMAD.U32 R3, RZ, RZ, UR4 ;  /* 0x00000004ff037e24 */ /* 0x000fe2000f8e00ff */
[----:B------:R-:W-:Y:S05]  /*14d0*/  WARPSYNC.ALL ;  /* 0x0000000000007948 */ /* 0x000fea0003800000 */
[----:B------:R-:W-:Y:S01]  /*14e0*/  ISETP.GE.AND P1, PT, R0, 0x1, PT ;  /* 0x000000010000780c */ /* 0x000fe20003f26270 */
[----:B------:R-:W-:Y:S01]  /*14f0*/  UIADD3 UR46, UR46, 0x1c180, URZ ;  /* 0x0001c1802e2e7890 */ /* 0x000fe2000fffe03f */
[----:B------:R-:W-:Y:S01]  /*1500*/  WARPGROUP.ARRIVE ;  /* 0x00000000000079c5 */ /* 0x000fe20000000000 */
[----:B------:R-:W-:-:S02]  /*1510*/  ULOP3.LUT UR8, UR47, 0x10000, URZ, 0xfc, !UPT ;  /* 0x000100002f087892 */ /* 0x000fc4000f8efc3f */
[----:B------:R-:W-:Y:S02]  /*1520*/  USHF.R.U32.HI UR46, URZ, 0x4, UR46 ;  /* 0x000000043f2e7899 */ /* 0x000fe4000801162e */
[----:B------:R-:W-:Y:S02]  /*1530*/  ULEA UR10, UR39, UR8, 0xa ;  /* 0x00000008270a7291 */ /* 0x000fe4000f8e503f */
[----:B------:R-:W-:Y:S01]  /*1540*/  ULOP3.LUT UR9, UR46, 0x3fff, URZ, 0xc0, !UPT ;  /* 0x00003fff2e097892 */ /* 0x000fe2000f8ec03f */
[----:B------:R-:W-:Y:S01]  /*1550*/  UMOV UR5, 0x80000020 ;  /* 0x8000002000057882 */ /* 0x000fe20000000000 */
[----:B------:R-:W-:Y:S02]  /*1560*/  UMOV UR7, 0x80000020 ;  /* 0x8000002000077882 */ /* 0x000fe40000000000 */
[----:B------:R-:W-:Y:S01]  /*1570*/  ULOP3.LUT UR9, UR9, 0x10000, URZ, 0xfc, !UPT ;  /* 0x0001000009097892 */ /* 0x000fe2000f8efc3f */
[----:B------:R-:W-:-:S03]  /*1580*/  UMOV UR4, UR10 ;  /* 0x0000000a00047c82 */ /* 0x000fc60008000000 */
[----:B------:R-:W-:-:S07]  /*1590*/  ULEA UR11, UR39, UR9, 0xa ;  /* 0x00000009270b7291 */ /* 0x000fce000f8e503f */
[----:B------:R-:W-:Y:S02]  /*15a0*/  UMOV UR6, UR11 ;  /* 0x0000000b00067c82 */ /* 0x000fe40008000000 */
[----:B------:R-:W-:Y:S01]  /*15b0*/  HGMMA.64x256x16.F32 R24, gdesc[UR4], RZ, !UPT, gsb0 ;  /* 0x03e00000041879f0 */ /* 0x000fe2000c0008ff */
[----:B------:R-:W-:Y:S01]  /*15c0*/  UIADD3 UR4, UR10, 0x200, URZ ;  /* 0x000002000a047890 */ /* 0x000fe2000fffe03f */
[----:B------:R-:W-:Y:S01]  /*15d0*/  UMOV UR5, 0x80000020 ;  /* 0x8000002000057882 */ /* 0x000fe20000000000 */
[----:B------:R-:W-:Y:S02]  /*15e0*/  WARPGROUP.DEPBAR.LE gsb0, 0x0 ;  /* 0x00008000000079c5 */ /* 0x000fe40000010000 */
[----:B------:R-:W-:Y:S01]  /*15f0*/  STL.64 [R1], R24 ;  /* 0x0000001801007387 */ /* 0x000fe20000100a00 */
[----:B------:R-:W-:Y:S01]  /*1600*/  IMAD.MOV.U32 R235, RZ, RZ, R49 ;  /* 0x000000ffffeb7224 */ /* 0x000fe200078e0031 */
[----:B------:R-:W-:Y:S01]  /*1610*/  MOV R234, R50 ;  /* 0x0000003200ea7202 */ /* 0x000fe20000000f00 */
[----:B------:R-:W-:Y:S01]  /*1620*/  IMAD.MOV.U32 R233, RZ, RZ, R51 ;  /* 0x000000ffffe97224 */ /* 0x000fe200078e0033 */
[----:B------:R-:W-:Y:S01]  /*1630*/  STL.64 [R1+0x8], R26 ;  /* 0x0000081a01007387 */ /* 0x000fe20000100a00 */
        /* <DEDUP_REMOVED lines=53> */
[----:B------:R0:W-:Y:S01]  /*1990*/  STL [R1+0x60], R48 ;  /* 0x0000603001007387 */ /* 0x0001e20000100800 */
[----:B------:R-:W-:-:S02]  /*19a0*/  IMAD.MOV.U32 R168, RZ, RZ, R84 ;  /* 0x000000ffffa87224 */ /* 0x000fc400078e0054 */
[----:B------:R-:W-:Y:S01]  /*19b0*/  IMAD.MOV.U32 R169, RZ, RZ, R85 ;  /* 0x000000ffffa97224 */ /* 0x000fe200078e0055 */
[----:B------:R-:W-:Y:S01]  /*19c0*/  STL [R1+0x2b8], R160 ;  /* 0x0002b8a001007387 */ /* 0x000fe20000100800 */
[----:B------:R-:W-:Y:S02]  /*19d0*/  IMAD.MOV.U32 R171, RZ, RZ, R87 ;  /* 0x000000ffffab7224 */ /* 0x000fe400078e0057 */
[----:B------:R-:W-:Y:S02]  /*19e0*/  IMAD.MOV.U32 R172, RZ, RZ, R88 ;  /* 0x000000ffffac7224 */ /* 0x000fe400078e0058 */
[----:B------:R-:W-:Y:S02]  /*19f0*/  IMAD.MOV.U32 R173, RZ, RZ, R89 ;  /* 0x000000ffffad7224 */ /* 0x000fe400078e0059 */
[----:B------:R-:W-:Y:S02]  /*1a00*/  IMAD.MOV.U32 R174, RZ, RZ, R90 ;  /* 0x000000ffffae7224 */ /* 0x000fe400078e005a */
[----:B------:R-:W-:-:S02]  /*1a10*/  IMAD.MOV.U32 R175, RZ, RZ, R91 ;  /* 0x000000ffffaf7224 */ /* 0x000fc400078e005b */
[----:B------:R-:W-:Y:S02]  /*1a20*/  IMAD.MOV.U32 R177, RZ, RZ, R93 ;  /* 0x000000ffffb17224 */ /* 0x000fe400078e005d */
        /* <DEDUP_REMOVED lines=37> */
[----:B---3--:R-:W-:Y:S02]  /*1c80*/  IMAD.MOV.U32 R17, RZ, RZ, R138 ;  /* 0x000000ffff117224 */ /* 0x008fe400078e008a */
        /* <DEDUP_REMOVED lines=8> */
[----:B--2---:R-:W-:-:S02]  /*1d10*/  IMAD.MOV.U32 R5, RZ, RZ, R149 ;  /* 0x000000ffff057224 */ /* 0x004fc400078e0095 */
[----:B------:R-:W-:Y:S02]  /*1d20*/  IMAD.MOV.U32 R4, RZ, RZ, R150 ;  /* 0x000000ffff047224 */ /* 0x000fe400078e0096 */
[----:B------:R-:W-:Y:S02]  /*1d30*/  IMAD.MOV.U32 R0, RZ, RZ, R151 ;  /* 0x000000ffff007224 */ /* 0x000fe400078e0097 */
[----:B0-----:R-:W-:-:S06]  /*1d40*/  WARPGROUP.ARRIVE ;  /* 0x00000000000079c5 */ /* 0x001fcc0000000000 */
[----:B------:R-:W-:Y:S03]  /*1d50*/  HGMMA.64x256x16.F32 R24, gdesc[UR4], RZ, !UPT, gsb0 ;  /* 0x03e00000041879f0 */ /* 0x000fe6000c0008ff */
[----:B------:R-:W-:Y:S02]  /*1d60*/  WARPGROUP.DEPBAR.LE gsb0, 0x0 ;  /* 0x00008000000079c5 */ /* 0x000fe40000010000 */
[----:B------:R-:W-:Y:S04]  /*1d70*/  STL.64 [R1+0x2b0], R150 ;  /* 0x0002b09601007387 */ /* 0x000fe80000100a00 */
        /* <DEDUP_REMOVED lines=20> */
[----:B------:R0:W-:Y:S04]  /*1ec0*/  STL.64 [R1+0x208], R108 ;  /* 0x0002086c01007387 */ /* 0x0001e80000100a00 */
[----:B0-----:R-:W2:Y:S04]  /*1ed0*/  LDL.LU R108, [R1] ;  /* 0x00000000016c7983 */ /* 0x001ea80000300800 */
[----:B------:R-:W2:Y:S04]  /*1ee0*/  LDL.LU R109, [R1+0x4] ;  /* 0x00000400016d7983 */ /* 0x000ea80000300800 */
        /* <DEDUP_REMOVED lines=22> */
[----:B------:R-:W2:Y:S01]  /*2050*/  LDL.LU R132, [R1+0x60] ;  /* 0x0000600001847983 */ /* 0x000ea20000300800 */
        /* <DEDUP_REMOVED lines=10> */
[----:B------:R-:W-:Y:S01]  /*2100*/  UIADD3 UR4, UR10, 0x2, URZ ;  /* 0x000000020a047890 */ /* 0x000fe2000fffe03f */
[----:B------:R-:W-:Y:S01]  /*2110*/  IMAD.MOV.U32 R140, RZ, RZ, R228 ;  /* 0x000000ffff8c7224 */ /* 0x000fe200078e00e4 */
[----:B------:R-:W-:Y:S01]  /*2120*/  UIADD3 UR6, UR11, 0x2, URZ ;  /* 0x000000020b067890 */ /* 0x000fe2000fffe03f */
[----:B------:R-:W-:Y:S01]  /*2130*/  IMAD.MOV.U32 R141, RZ, RZ, R227 ;  /* 0x000000ffff8d7224 */ /* 0x000fe200078e00e3 */
[----:B------:R-:W-:Y:S01]  /*2140*/  UMOV UR5, 0x80000020 ;  /* 0x8000002000057882 */ /* 0x000fe20000000000 */
[----:B------:R-:W-:Y:S01]  /*2150*/  IMAD.MOV.U32 R142, RZ, RZ, R226 ;  /* 0x000000ffff8e7224 */ /* 0x000fe200078e00e2 */
[----:B------:R-:W-:Y:S01]  /*2160*/  MOV R226, R12 ;  /* 0x0000000c00e27202 */ /* 0x000fe20000000f00 */
[----:B------:R-:W-:Y:S01]  /*2170*/  IMAD.MOV.U32 R143, RZ, RZ, R225 ;  /* 0x000000ffff8f7224 */ /* 0x000fe200078e00e1 */
[----:B------:R-:W-:Y:S01]  /*2180*/  UMOV UR7, 0x80000020 ;  /* 0x8000002000077882 */ /* 0x000fe20000000000 */
[----:B------:R-:W-:-:S02]  /*2190*/  IMAD.MOV.U32 R144, RZ, RZ, R224 ;  /* 0x000000ffff907224 */ /* 0x000fc400078e00e0 */
[----:B------:R-:W-:Y:S02]  /*21a0*/  IMAD.MOV.U32 R146, RZ, RZ, R222 ;  /* 0x000000ffff927224 */ /* 0x000fe400078e00de */
[----:B------:R-:W-:Y:S02]  /*21b0*/  IMAD.MOV.U32 R147, RZ, RZ, R221 ;  /* 0x000000ffff937224 */ /* 0x000fe400078e00dd */
[----:B------:R-:W-:Y:S01]  /*21c0*/  IMAD.MOV.U32 R148, RZ, RZ, R220 ;  /* 0x000000ffff947224 */ /* 0x000fe200078e00dc */
[----:B------:R-:W-:Y:S01]  /*21d0*/  MOV R220, R19 ;  /* 0x0000001300dc7202 */ /* 0x000fe20000000f00 */
        /* <DEDUP_REMOVED lines=19> */
[----:B------:R-:W-:-:S06]  /*2310*/  IMAD.MOV.U32 R235, RZ, RZ, R0 ;  /* 0x000000ffffeb7224 */ /* 0x000fcc00078e0000 */
[----:B--2---:R-:W-:-:S06]  /*2320*/  WARPGROUP.ARRIVE ;  /* 0x00000000000079c5 */ /* 0x004fcc0000000000 */
[----:B------:R-:W-:Y:S03]  /*2330*/  HGMMA.64x256x16.F32 R108, gdesc[UR4], R108, gsb0 ;  /* 0x03e00000046c79f0 */ /* 0x000fe6000800086c */
[----:B------:R-:W-:Y:S02]  /*2340*/  WARPGROUP.DEPBAR.LE gsb0, 0x0 ;  /* 0x00008000000079c5 */ /* 0x000fe40000010000 */
[----:B------:R-:W-:Y:S04]  /*2350*/  STL.64 [R1], R108 ;  /* 0x0000006c01007387 */ /* 0x000fe80000100a00 */
        /* <DEDUP_REMOVED lines=63> */
[----:B0-----:R1:W5:Y:S04]  /*2750*/  LDL.LU R160, [R1+0x2b8] ;  /* 0x0002b80001a07983 */ /* 0x0013680000300800 */
[----:B------:R-:W2:Y:S04]  /*2760*/  LDL.LU.64 R150, [R1+0x2b0] ;  /* 0x0002b00001967983 */ /* 0x000ea80000300a00 */
        /* <DEDUP_REMOVED lines=20> */
[----:B------:R-:W2:Y:S01]  /*28b0*/  LDL.LU.64 R108, [R1+0x208] ;  /* 0x00020800016c7983 */ /* 0x000ea20000300a00 */
[----:B------:R-:W-:Y:S01]  /*28c0*/  UIADD3 UR4, UR10, 0x202, URZ ;  /* 0x000002020a047890 */ /* 0x000fe2000fffe03f */
[----:B------:R-:W-:Y:S01]  /*28d0*/  UMOV UR5, 0x80000020 ;  /* 0x8000002000057882 */ /* 0x000fe20000000000 */
[----:B--2---:R-:W-:-:S07]  /*28e0*/  WARPGROUP.ARRIVE ;  /* 0x00000000000079c5 */ /* 0x004fce0000000000 */
[----:B------:R-:W-:Y:S03]  /*28f0*/  HGMMA.64x256x16.F32 R24, gdesc[UR4], R24, gsb0 ;  /* 0x03e00000041879f0 */ /* 0x000fe60008000818 */
[----:B------:R-:W-:Y:S02]  /*2900*/  WARPGROUP.DEPBAR.LE gsb0, 0x0 ;  /* 0x00008000000079c5 */ /* 0x000fe40000010000 */
[----:B-1----:R-:W-:Y:S05]  /*2910*/  @!P1 BRA `(.L_x_18) ;  /* 0x0000002000909947 */ /* 0x002fea0003800000 */
[----:B------:R-:W-:Y:S02]  /*2920*/  UIADD3 UR4, UR39, 0x1, URZ ;  /* 0x0000000127047890 */ /* 0x000fe4000fffe03f */
[----:B------:R-:W-:Y:S02]  /*2930*/  UMOV UR11, UR39 ;  /* 0x00000027000b7c82 */ /* 0x000fe40008000000 */
[----:B------:R-:W-:-:S04]  /*2940*/  UISETP.NE.AND UP0, UPT, UR4, 0x7, UPT ;  /* 0x000000070400788c */ /* 0x000fc8000bf05270 */
[----:B------:R-:W-:Y:S02]  /*2950*/  USEL UR5, URZ, 0x1, UP0 ;  /* 0x000000013f057887 */ /* 0x000fe40008000000 */
[----:B------:R-:W-:Y:S02]  /*2960*/  USEL UR10, UR4, URZ, UP0 ;  /* 0x0000003f040a7287 */ /* 0x000fe40008000000 */
[----:B------:R-:W-:-:S06]  /*2970*/  ULOP3.LUT UR5, UR38, UR5, URZ, 0x3c, !UPT ;  /* 0x0000000526057292 */ /* 0x000fcc000f8e3c3f */
[----:B------:R-:W-:-:S07]  /*2980*/  IMAD.U32 R0, RZ, RZ, UR5 ;  /* 0x00000005ff007e24 */ /* 0x000fce000f8e00ff */
.L_x_25:
[----:B------:R-:W-:Y:S05]  /*2990*/  @!P0 BRA `(.L_x_19) ;  /* 0x0000000000048947 */ /* 0x000fea0003800000 */
[----:B------:R-:W-:Y:S01]  /*29a0*/  BPT.TRAP 0x1 ;  /* 0x000000040000795c */ /* 0x000fe20000300000 */
.L_x_19:
[----:B------:R-:W0:Y:S01]  /*29b0*/  S2UR UR5, SR_CgaCtaId ;  /* 0x00000000000579c3 */ /* 0x000e220000008800 */
[----:B------:R-:W-:Y:S01]  /*29c0*/  UMOV UR4, 0x400 ;  /* 0x0000040000047882 */ /* 0x000fe20000000000 */
[----:B------:R-:W-:Y:S01]  /*29d0*/  SHF.L.U32 R4, R0, 0x1f, RZ ;  /* 0x0000001f00047819 */ /* 0x000fe200000006ff */
[----:B0-----:R-:W-:-:S04]  /*29e0*/  ULEA UR14, UR5, UR4, 0x18 ;  /* 0x00000004050e7291 */ /* 0x001fc8000f8ec03f */
[----:B------:R-:W-:-:S09]  /*29f0*/  ULEA UR4, UR10, UR14, 0x3 ;  /* 0x0000000e0a047291 */ /* 0x000fd2000f8e183f */
[----:B------:R0:W1:Y:S01]  /*2a00*/  SYNCS.PHASECHK.TRANS64.TRYWAIT P1, [UR4], R4 ;  /* 0x00000004ff0075a7 */ /* 0x0000620008020144 */
[----:B------:R-:W-:Y:S05]  /*2a10*/  @!P0 BRA `(.L_x_20) ;  /* 0x0000000000048947 */ /* 0x000fea0003800000 */
[----:B------:R-:W-:Y:S01]  /*2a20*/  BPT.TRAP 0x1 ;  /* 0x000000040000795c */ /* 0x000fe20000300000 */
.L_x_20:
[----:B-1----:R-:W-:Y:S05]  /*2a30*/  @P1 BRA `(.L_x_21) ;  /* 0x0000000000081947 */ /* 0x002fea0003800000 */
[----:B------:R-:W1:Y:S02]  /*2a40*/  SYNCS.PHASECHK.TRANS64.TRYWAIT P1, [UR4], R4 ;  /* 0x00000004ff0075a7 */ /* 0x000e640008020144 */
[----:B-1----:R-:W-:Y:S05]  /*2a50*/  @!P1 BRA `(.L_x_22) ;  /* 0x0000014c00a09947 */ /* 0x002fea0003800000 */
.L_x_21:
        /* <DEDUP_REMOVED lines=64> */
[----:B--2---:R-:W2:Y:S04]  /*2e60*/  LDL.LU.64 R24, [R1] ;  /* 0x0000000001187983 */ /* 0x004ea80000300a00 */
        /* <DEDUP_REMOVED lines=63> */
[----:B------:R-:W-:-:S02]  /*3260*/  ULEA UR12, UR10, UR8, 0xa ;  /* 0x000000080a0c7291 */ /* 0x000fc4000f8e503f */
[----:B------:R-:W-:Y:S01]  /*3270*/  ULEA UR13, UR10, UR9, 0xa ;  /* 0x000000090a0d7291 */ /* 0x000fe2000f8e503f */
[----:B------:R-:W-:Y:S01]  /*3280*/  UMOV UR5, 0x80000020 ;  /* 0x8000002000057882 */ /* 0x000fe20000000000 */
[----:B------:R-:W-:-:S03]  /*3290*/  UMOV UR7, 0x80000020 ;  /* 0x8000002000077882 */ /* 0x000fc60000000000 */
[----:B------:R-:W-:Y:S02]  /*32a0*/  UMOV UR4, UR12 ;  /* 0x0000000c00047c82 */ /* 0x000fe40008000000 */
[----:B------:R-:W-:Y:S01]  /*32b0*/  UMOV UR6, UR13 ;  /* 0x0000000d00067c82 */ /* 0x000fe20008000000 */
[----:B--2---:R-:W-:-:S06]  /*32c0*/  WARPGROUP.ARRIVE ;  /* 0x00000000000079c5 */ /* 0x004fcc0000000000 */
[----:B------:R-:W-:Y:S03]  /*32d0*/  HGMMA.64x256x16.F32 R24, gdesc[UR4], R24, gsb0 ;  /* 0x03e00000041879f0 */ /* 0x000fe60008000818 */
[----:B------:R-:W-:Y:S02]  /*32e0*/  WARPGROUP.DEPBAR.LE gsb0, 0x0 ;  /* 0x00008000000079c5 */ /* 0x000fe40000010000 */
[----:B------:R-:W-:Y:S01]  /*32f0*/  STL.64 [R1], R24 ;  /* 0x0000001801007387 */ /* 0x000fe20000100a00 */
[----:B-1----:R-:W-:Y:S01]  /*3300*/  IMAD.MOV.U32 R5, RZ, RZ, R150 ;  /* 0x000000ffff057224 */ /* 0x002fe200078e0096 */
[----:B------:R-:W-:Y:S01]  /*3310*/  MOV R8, R147 ;  /* 0x0000009300087202 */ /* 0x000fe20000000f00 */
[----:B0-----:R-:W-:Y:S01]  /*3320*/  IMAD.MOV.U32 R4, RZ, RZ, R151 ;  /* 0x000000ffff047224 */ /* 0x001fe200078e0097 */
        /* <DEDUP_REMOVED lines=44> */
[----:B------:R0:W-:Y:S01]  /*35f0*/  STL.64 [R1+0x60], R48 ;  /* 0x0000603001007387 */ /* 0x0001e20000100a00 */
[----:B------:R-:W-:Y:S01]  /*3600*/  IMAD.MOV.U32 R206, RZ, RZ, R122 ;  /* 0x000000ffffce7224 */ /* 0x000fe200078e007a */
[----:B------:R-:W-:Y:S01]  /*3610*/  MOV R159, R75 ;  /* 0x0000004b009f7202 */ /* 0x000fe20000000f00 */
[----:B------:R-:W-:Y:S01]  /*3620*/  IMAD.MOV.U32 R204, RZ, RZ, R120 ;  /* 0x000000ffffcc7224 */ /* 0x000fe200078e0078 */
[----:B------:R-:W2:Y:S01]  /*3630*/  LDL.LU.64 R150, [R1+0x4b8] ;  /* 0x0004b80001967983 */ /* 0x000ea20000300a00 */
        /* <DEDUP_REMOVED lines=16> */
[----:B------:R-:W-:-:S02]  /*3740*/  IMAD.MOV.U32 R194, RZ, RZ, R110 ;  /* 0x000000ffffc27224 */ /* 0x000fc400078e006e */
[----:B------:R-:W-:Y:S01]  /*3750*/  IMAD.MOV.U32 R192, RZ, RZ, R108 ;  /* 0x000000ffffc07224 */ /* 0x000fe200078e006c */
[----:B------:R-:W2:Y:S01]  /*3760*/  LDL.LU.64 R140, [R1+0x490] ;  /* 0x00049000018c7983 */ /* 0x000ea20000300a00 */
[----:B------:R-:W-:Y:S02]  /*3770*/  IMAD.MOV.U32 R193, RZ, RZ, R109 ;  /* 0x000000ffffc17224 */ /* 0x000fe400078e006d */
[----:B------:R-:W-:Y:S01]  /*3780*/  IMAD.MOV.U32 R190, RZ, RZ, R106 ;  /* 0x000000ffffbe7224 */ /* 0x000fe200078e006a */
[----:B------:R-:W2:Y:S01]  /*3790*/  LDL.LU.64 R138, [R1+0x488] ;  /* 0x00048800018a7983 */ /* 0x000ea20000300a00 */
[----:B------:R-:W-:Y:S02]  /*37a0*/  IMAD.MOV.U32 R191, RZ, RZ, R107 ;  /* 0x000000ffffbf7224 */ /* 0x000fe400078e006b */
        /* <DEDUP_REMOVED lines=68> */
[----:B------:R-:W-:-:S03]  /*3bf0*/  IMAD.MOV.U32 R235, RZ, RZ, R50 ;  /* 0x000000ffffeb7224 */ /* 0x000fc600078e0032 */
        /* <DEDUP_REMOVED lines=21> */
[----:B0-----:R-:W2:Y:S04]  /*3d50*/  LDL.LU.64 R48, [R1+0x320] ;  /* 0x0003200001307983 */ /* 0x001ea80000300a00 */
        /* <DEDUP_REMOVED lines=13> */
[----:B------:R-:W-:-:S02]  /*3e30*/  UMOV UR5, 0x80000020 ;  /* 0x8000002000057882 */ /* 0x000fc40000000000 */
[----:B-----5:R-:W-:Y:S01]  /*3e40*/  STL [R1+0x2b8], R160 ;  /* 0x0002b8a001007387 */ /* 0x020fe20000100800 */
[----:B--2---:R-:W-:-:S06]  /*3e50*/  WARPGROUP.ARRIVE ;  /* 0x00000000000079c5 */ /* 0x004fcc0000000000 */
[----:B------:R-:W-:Y:S03]  /*3e60*/  HGMMA.64x256x16.F32 R24, gdesc[UR4], R24, gsb0 ;  /* 0x03e00000041879f0 */ /* 0x000fe60008000818 */
        /* <DEDUP_REMOVED lines=57> */
[----:B------:R-:W-:-:S02]  /*4200*/  IMAD.MOV.U32 R139, RZ, RZ, R230 ;  /* 0x000000ffff8b7224 */ /* 0x000fc400078e00e6 */
[----:B------:R-:W-:Y:S01]  /*4210*/  IMAD.MOV.U32 R140, RZ, RZ, R229 ;  /* 0x000000ffff8c7224 */ /* 0x000fe200078e00e5 */
[----:B------:R-:W-:Y:S01]  /*4220*/  MOV R229, R10 ;  /* 0x0000000a00e57202 */ /* 0x000fe20000000f00 */
[----:B------:R-:W-:Y:S02]  /*4230*/  IMAD.MOV.U32 R142, RZ, RZ, R227 ;  /* 0x000000ffff8e7224 */ /* 0x000fe400078e00e3 */
[----:B------:R-:W-:Y:S02]  /*4240*/  IMAD.MOV.U32 R143, RZ, RZ, R226 ;  /* 0x000000ffff8f7224 */ /* 0x000fe400078e00e2 */
[----:B------:R-:W-:Y:S02]  /*4250*/  IMAD.MOV.U32 R144, RZ, RZ, R225 ;  /* 0x000000ffff907224 */ /* 0x000fe400078e00e1 */
[----:B------:R-:W-:Y:S02]  /*4260*/  IMAD.MOV.U32 R145, RZ, RZ, R224 ;  /* 0x000000ffff917224 */ /* 0x000fe400078e00e0 */
[----:B------:R-:W-:Y:S01]  /*4270*/  IMAD.MOV.U32 R146, RZ, RZ, R223 ;  /* 0x000000ffff927224 */ /* 0x000fe200078e00df */
[----:B------:R-:W-:Y:S01]  /*4280*/  MOV R223, R17 ;  /* 0x0000001100df7202 */ /* 0x000fe20000000f00 */
[----:B------:R-:W-:-:S02]  /*4290*/  IMAD.MOV.U32 R148, RZ, RZ, R221 ;  /* 0x000000ffff947224 */ /* 0x000fc400078e00dd */
[----:B------:R-:W-:Y:S02]  /*42a0*/  IMAD.MOV.U32 R149, RZ, RZ, R220 ;  /* 0x000000ffff957224 */ /* 0x000fe400078e00dc */
[----:B------:R-:W-:Y:S02]  /*42b0*/  IMAD.MOV.U32 R150, RZ, RZ, R219 ;  /* 0x000000ffff967224 */ /* 0x000fe400078e00db */
[----:B------:R-:W-:Y:S02]  /*42c0*/  IMAD.MOV.U32 R151, RZ, RZ, R218 ;  /* 0x000000ffff977224 */ /* 0x000fe400078e00da */
[----:B------:R-:W-:Y:S01]  /*42d0*/  IMAD.MOV.U32 R160, RZ, RZ, R217 ;  /* 0x000000ffffa07224 */ /* 0x000fe200078e00d9 */
[----:B------:R-:W-:Y:S01]  /*42e0*/  MOV R217, R23 ;  /* 0x0000001700d97202 */ /* 0x000fe20000000f00 */
        /* <DEDUP_REMOVED lines=14> */
[----:B------:R-:W-:Y:S01]  /*43d0*/  IMAD.MOV.U32 R234, RZ, RZ, R5 ;  /* 0x000000ffffea7224 */ /* 0x000fe200078e0005 */
[----:B------:R-:W-:Y:S02]  /*43e0*/  UIADD3 UR4, UR12, 0x2, URZ ;  /* 0x000000020c047890 */ /* 0x000fe4000fffe03f */
[----:B------:R-:W-:Y:S01]  /*43f0*/  UIADD3 UR6, UR13, 0x2, URZ ;  /* 0x000000020d067890 */ /* 0x000fe2000fffe03f */
[----:B------:R-:W-:Y:S01]  /*4400*/  UMOV UR5, 0x80000020 ;  /* 0x8000002000057882 */ /* 0x000fe20000000000 */
[----:B------:R-:W-:Y:S01]  /*4410*/  UMOV UR7, 0x80000020 ;  /* 0x8000002000077882 */ /* 0x000fe20000000000 */
        /* <DEDUP_REMOVED lines=96> */
[----:B------:R-:W-:Y:S01]  /*4a20*/  BPT.TRAP 0x1 ;  /* 0x000000040000795c */ /* 0x000fe20000300000 */
.L_x_23:
[----:B------:R-:W-:Y:S02]  /*4a30*/  UISETP.GT.U32.AND UP0, UPT, UR40, 0x1, UPT ;  /* 0x000000012800788c */ /* 0x000fe4000bf04070 */
[----:B------:R-:W-:-:S04]  /*4a40*/  ULEA UR4, UR11, UR14, 0x3 ;  /* 0x0000000e0b047291 */ /* 0x000fc8000f8e183f */
[----:B------:R-:W-:Y:S01]  /*4a50*/  UIADD3 UR4, UR4, 0x38, URZ ;  /* 0x0000003804047890 */ /* 0x000fe2000fffe03f */
[----:B------:R-:W-:-:S03]  /*4a60*/  PLOP3.LUT P1, PT, PT, PT, UP0, 0x80, 0x0 ;  /* 0x000000000000781c */ /* 0x000fc60003f2f008 */
[----:B------:R-:W-:-:S09]  /*4a70*/  UPRMT UR4, URZ, 0x654, UR4 ;  /* 0x000006543f047896 */ /* 0x000fd20008000004 */
[----:B------:R-:W-:Y:S01]  /*4a80*/  SYNCS.ARRIVE.TRANS64.RED.A1T0 RZ, [UR4], RZ ;  /* 0x000000ffffff79a7 */ /* 0x000fe20008100404 */
[----:B------:R-:W-:Y:S05]  /*4a90*/  @P1 BRA `(.L_x_24) ;  /* 0x0000000000041947 */ /* 0x000fea0003800000 */
[----:B------:R-:W-:Y:S01]  /*4aa0*/  BPT.TRAP 0x1 ;  /* 0x000000040000795c */ /* 0x000fe20000300000 */
.L_x_24:
[----:B------:R-:W-:Y:S01]  /*4ab0*/  UIADD3 UR10, UR10, 0x1, URZ ;  /* 0x000000010a0a7890 */ /* 0x000fe2000fffe03f */
[C---:B------:R-:W-:Y:S01]  /*4ac0*/  ISETP.GT.AND P1, PT, R3.reuse, 0x1, PT ;  /* 0x000000010300780c */ /* 0x040fe20003f24270 */
[----:B------:R-:W-:Y:S01]  /*4ad0*/  UIADD3 UR11, UR11, 0x1, URZ ;  /* 0x000000010b0b7890 */ /* 0x000fe2000fffe03f */
[----:B------:R-:W-:Y:S01]  /*4ae0*/  VIADD R3, R3, 0xffffffff ;  /* 0xffffffff03037836 */ /* 0x000fe20000000000 */
[----:B------:R-:W-:Y:S02]  /*4af0*/  UISETP.NE.AND UP0, UPT, UR10, 0x7, UPT ;  /* 0x000000070a00788c */ /* 0x000fe4000bf05270 */
[----:B------:R-:W-:Y:S02]  /*4b00*/  UISETP.NE.AND UP1, UPT, UR11, 0x7, UPT ;  /* 0x000000070b00788c */ /* 0x000fe4000bf25270 */
[----:B------:R-:W-:Y:S02]  /*4b10*/  USEL UR4, URZ, 0x1, UP0 ;  /* 0x000000013f047887 */ /* 0x000fe40008000000 */
[----:B------:R-:W-:-:S02]  /*4b20*/  USEL UR10, UR10, URZ, UP0 ;  /* 0x0000003f0a0a7287 */ /* 0x000fc40008000000 */
[----:B------:R-:W-:Y:S02]  /*4b30*/  USEL UR11, UR11, URZ, UP1 ;  /* 0x0000003f0b0b7287 */ /* 0x000fe40008800000 */
[----:B------:R-:W-:Y:S01]  /*4b40*/  LOP3.LUT R0, R0, UR4, RZ, 0x3c, !PT ;  /* 0x0000000400007c12 */ /* 0x000fe2000f8e3cff */
[----:B------:R-:W-:Y:S09]  /*4b50*/  @P1 BRA `(.L_x_25) ;  /* 0xffffffdc008c1947 */ /* 0x000ff2000383ffff */
.L_x_18:
[----:B------:R-:W0:Y:S02]  /*4b60*/  LDC R0, c[0x0][0x28c] ;  /* 0x0000a300ff007b82 */ /* 0x000e240000000800 */
[----:B0-----:R-:W-:-:S13]  /*4b70*/  ISETP.GE.AND P1, PT, R0, 0x1, PT ;  /* 0x000000010000780c */ /* 0x001fda0003f26270 */
[----:B------:R-:W-:Y:S05]  /*4b80*/  @!P1 BRA `(.L_x_26) ;  /* 0x0000000000549947 */ /* 0x000fea0003800000 */
[----:B------:R-:W-:Y:S05]  /*4b90*/  @!P0 BRA `(.L_x_27) ;  /* 0x0000000000048947 */ /* 0x000fea0003800000 */
[----:B------:R-:W-:Y:S01]  /*4ba0*/  BPT.TRAP 0x1 ;  /* 0x000000040000795c */ /* 0x000fe20000300000 */
.L_x_27:
[----:B------:R-:W-:Y:S01]  /*4bb0*/  UISETP.LT.AND UP0, UPT, UR44, 0x1, UPT ;  /* 0x000000012c00788c */ /* 0x000fe2000bf01270 */
[----:B------:R-:W0:Y:S03]  /*4bc0*/  S2UR UR7, SR_CgaCtaId ;  /* 0x00000000000779c3 */ /* 0x000e260000008800 */
[----:B------:R-:W-:Y:S02]  /*4bd0*/  USEL UR6, UR44, 0x1, UP0 ;  /* 0x000000012c067887 */ /* 0x000fe40008000000 */
[----:B------:R-:W-:Y:S02]  /*4be0*/  UISETP.GT.U32.AND UP0, UPT, UR40, 0x1, UPT ;  /* 0x000000012800788c */ /* 0x000fe4000bf04070 */
[----:B------:R-:W-:-:S04]  /*4bf0*/  UIADD3 UR6, UR39, UR44, -UR6 ;  /* 0x0000002c27067290 */ /* 0x000fc8000fffe806 */
[----:B------:R-:W-:Y:S01]  /*4c00*/  UIMAD.WIDE.U32 UR4, UR6, 0x24924925, URZ ;  /* 0x24924925060478a5 */ /* 0x000fe2000f8e003f */
[----:B------:R-:W-:-:S03]  /*4c10*/  PLOP3.LUT P0, PT, PT, PT, UP0, 0x80, 0x0 ;  /* 0x000000000000781c */ /* 0x000fc60003f0f008 */
[----:B------:R-:W-:-:S04]  /*4c20*/  UIADD3 UR4, UR6, -UR5, URZ ;  /* 0x8000000506047290 */ /* 0x000fc8000fffe03f */
[----:B------:R-:W-:-:S03]  /*4c30*/  ULEA.HI UR4, UR4, UR5, URZ, 0x1f ;  /* 0x0000000504047291 */ /* 0x000fc6000f8ff83f */
[----:B------:R-:W-:Y:S01]  /*4c40*/  UMOV UR5, 0x400 ;  /* 0x0000040000057882 */ /* 0x000fe20000000000 */
[----:B------:R-:W-:Y:S02]  /*4c50*/  USHF.R.U32.HI UR4, URZ, 0x2, UR4 ;  /* 0x000000023f047899 */ /* 0x000fe40008011604 */
[----:B0-----:R-:W-:Y:S02]  /*4c60*/  ULEA UR5, UR7, UR5, 0x18 ;  /* 0x0000000507057291 */ /* 0x001fe4000f8ec03f */
[----:B------:R-:W-:-:S04]  /*4c70*/  UIMAD UR4, UR4, -0x7, UR6 ;  /* 0xfffffff9040478a4 */ /* 0x000fc8000f8e0206 */
[----:B------:R-:W-:-:S04]  /*4c80*/  ULEA UR4, UR4, UR5, 0x3 ;  /* 0x0000000504047291 */ /* 0x000fc8000f8e183f */
[----:B------:R-:W-:-:S04]  /*4c90*/  UIADD3 UR4, UR4, 0x38, URZ ;  /* 0x0000003804047890 */ /* 0x000fc8000fffe03f */
[----:B------:R-:W-:-:S09]  /*4ca0*/  UPRMT UR4, URZ, 0x654, UR4 ;  /* 0x000006543f047896 */ /* 0x000fd20008000004 */
[----:B------:R-:W-:Y:S01]  /*4cb0*/  SYNCS.ARRIVE.TRANS64.RED.A1T0 RZ, [UR4], RZ ;  /* 0x000000ffffff79a7 */ /* 0x000fe20008100404 */
[----:B------:R-:W-:Y:S05]  /*4cc0*/  @P0 BRA `(.L_x_26) ;  /* 0x0000000000040947 */ /* 0x000fea0003800000 */
[----:B------:R-:W-:Y:S01]  /*4cd0*/  BPT.TRAP 0x1 ;  /* 0x000000040000795c */ /* 0x000fe20000300000 */
.L_x_26:
[----:B------:R-:W0:Y:S01]  /*4ce0*/  S2R R8, SR_TID.X ;  /* 0x0000000000087919 */ /* 0x000e220000002100 */
[----:B-----5:R-:W-:Y:S01]  /*4cf0*/  LOP3.LUT R4, R160, 0x1, RZ, 0xc0, !PT ;  /* 0x00000001a0047812 */ /* 0x020fe200078ec0ff */
[----:B------:R-:W-:Y:S01]  /*4d00*/  IMAD.MOV.U32 R19, RZ, RZ, 0x6540 ;  /* 0x00006540ff137424 */ /* 0x000fe200078e00ff */
[----:B------:R-:W-:Y:S01]  /*4d10*/  USHF.R.S32.HI UR10, URZ, 0x1f, UR43 ;  /* 0x0000001f3f0a7899 */ /* 0x000fe2000801142b */
[----:B------:R-:W-:Y:S02]  /*4d20*/  ULDC.64 UR8, c[0x0][0x5d0] ;  /* 0x0001740000087ab9 */ /* 0x000fe40000000a00 */
[----:B------:R-:W-:Y:S01]  /*4d30*/  IMAD.SHL.U32 R3, R4, 0x40, RZ ;  /* 0x0000004004037824 */ /* 0x000fe200078e00ff */
[----:B------:R-:W-:Y:S02]  /*4d40*/  UIMAD UR4, UR10, UR8, URZ ;  /* 0x000000080a0472a4 */ /* 0x000fe4000f8e023f */
[----:B------:R-:W-:Y:S01]  /*4d50*/  IMAD.U32 R6, RZ, RZ, UR8 ;  /* 0x00000008ff067e24 */ /* 0x000fe2000f8e00ff */
[----:B------:R-:W-:Y:S01]  /*4d60*/  UIMAD.WIDE UR6, UR41, 0x100, URZ ;  /* 0x00000100290678a5 */ /* 0x000fe2000f8e023f */
[----:B------:R-:W-:Y:S01]  /*4d70*/  ULDC UR8, c[0x0][0x288] ;  /* 0x0000a20000087ab9 */ /* 0x000fe20000000800 */
[----:B------:R-:W-:-:S02]  /*4d80*/  UIMAD UR4, UR43, UR9, UR4 ;  /* 0x000000092b0472a4 */ /* 0x000fc4000f8e0204 */
[----:B------:R-:W-:Y:S01]  /*4d90*/  USHF.L.U32 UR41, UR41, 0x8, URZ ;  /* 0x0000000829297899 */ /* 0x000fe2000800063f */
[----:B------:R-:W-:Y:S01]  /*4da0*/  ULDC UR9, c[0x0][0x284] ;  /* 0x0000a10000097ab9 */ /* 0x000fe20000000800 */
[----:B------:R-:W-:Y:S01]  /*4db0*/  UIADD3 UR39, UR44, UR39, URZ ;  /* 0x000000272c277290 */ /* 0x000fe2000fffe03f */
[----:B------:R-:W-:Y:S01]  /*4dc0*/  IMAD.U32 R17, RZ, RZ, UR9 ;  /* 0x00000009ff117e24 */ /* 0x000fe2000f8e00ff */
[----:B------:R-:W-:Y:S02]  /*4dd0*/  UISETP.GE.U32.AND UP1, UPT, UR44, 0x7, UPT ;  /* 0x000000072c00788c */ /* 0x000fe4000bf26070 */
[----:B------:R-:W-:-:S04]  /*4de0*/  UISETP.GT.U32.AND UP0, UPT, UR39, 0x6, UPT ;  /* 0x000000062700788c */ /* 0x000fc8000bf04070 */
[----:B------:R-:W-:Y:S01]  /*4df0*/  UISETP.LT.U32.AND UP0, UPT, UR44, 0x7, UP0 ;  /* 0x000000072c00788c */ /* 0x000fe20008701070 */
[C---:B0-----:R-:W-:Y:S01]  /*4e00*/  IMAD.SHL.U32 R18, R8.reuse, 0x2, RZ ;  /* 0x0000000208127824 */ /* 0x041fe200078e00ff */
[----:B------:R-:W-:Y:S02]  /*4e10*/  SHF.R.U32.HI R0, RZ, 0x2, R8 ;  /* 0x00000002ff007819 */ /* 0x000fe40000011608 */
[----:B------:R-:W-:Y:S02]  /*4e20*/  LOP3.LUT R5, R8, 0x60, RZ, 0xc0, !PT ;  /* 0x0000006008057812 */ /* 0x000fe400078ec0ff */
[----:B------:R-:W-:Y:S02]  /*4e30*/  LOP3.LUT R18, R18, 0x6, RZ, 0xc0, !PT ;  /* 0x0000000612127812 */ /* 0x000fe400078ec0ff */
[----:B------:R-:W-:Y:S02]  /*4e40*/  LOP3.LUT R0, R0, 0x7, RZ, 0xc0, !PT ;  /* 0x0000000700007812 */ /* 0x000fe400078ec0ff */
[----:B------:R-:W-:Y:S01]  /*4e50*/  PRMT R18, R18, R19, UR42 ;  /* 0x0000002a12127e16 */ /* 0x000fe20008000013 */
[----:B------:R-:W-:Y:S01]  /*4e60*/  USHF.L.U32 UR42, UR42, 0x8, URZ ;  /* 0x000000082a2a7899 */ /* 0x000fe2000800063f */
[----:B------:R-:W-:-:S02]  /*4e70*/  SHF.R.U32.HI R5, RZ, 0x1, R5 ;  /* 0x00000001ff057819 */ /* 0x000fc40000011605 */
[----:B------:R-:W-:Y:S01]  /*4e80*/  SHF.R.S32.HI R19, RZ, 0x1f, R18 ;  /* 0x0000001fff137819 */ /* 0x000fe20000011412 */
[----:B------:R-:W-:Y:S01]  /*4e90*/  UISETP.GE.AND UP2, UPT, UR42, UR8, UPT ;  /* 0x000000082a00728c */ /* 0x000fe2000bf46270 */
[--C-:B------:R-:W-:Y:S02]  /*4ea0*/  LOP3.LUT R3, R3, 0x40, R0.reuse, 0xe2, !PT ;  /* 0x0000004003037812 */ /* 0x100fe400078ee200 */
[----:B------:R-:W-:Y:S01]  /*4eb0*/  IADD3 R0, RZ, -R5, -R0 ;  /* 0x80000005ff007210 */ /* 0x000fe20007ffe800 */
[----:B------:R-:W-:Y:S01]  /*4ec0*/  IMAD.WIDE.U32 R6, R6, UR43, R18 ;  /* 0x0000002b06067c25 */ /* 0x000fe2000f8e0012 */
[----:B------:R-:W-:Y:S01]  /*4ed0*/  UISETP.GE.OR UP2, UPT, UR41, UR9, UP2 ;  /* 0x000000092900728c */ /* 0x000fe20009746670 */
[----:B------:R-:W-:Y:S02]  /*4ee0*/  LOP3.LUT R3, R3, UR6, R5, 0xfe, !PT ;  /* 0x0000000603037c12 */ /* 0x000fe4000f8efe05 */
[----:B------:R-:W-:Y:S01]  /*4ef0*/  IMAD R0, R4, -0x40, R0 ;  /* 0xffffffc004007824 */ /* 0x000fe200078e0200 */
[----:B------:R-:W-:Y:S01]  /*4f00*/  IADD3 R7, R7, UR4, RZ ;  /* 0x0000000407077c10 */ /* 0x000fe2000fffe0ff */
[----:B------:R-:W-:Y:S01]  /*4f10*/  UIMAD.WIDE.U32 UR4, UR39, 0x24924925, URZ ;  /* 0x24924925270478a5 */ /* 0x000fe2000f8e003f */
[----:B------:R-:W-:Y:S01]  /*4f20*/  IMAD.MOV.U32 R4, RZ, RZ, -0x2 ;  /* 0xfffffffeff047424 */ /* 0x000fe200078e00ff */
[----:B------:R-:W-:-:S02]  /*4f30*/  PLOP3.LUT P0, PT, PT, PT, UP2, 0x80, 0x0 ;  /* 0x000000000000781c */ /* 0x000fc40003f0f028 */
[----:B------:R-:W-:Y:S01]  /*4f40*/  IADD3 R17, R17, -UR41, R0 ;  /* 0x8000002911117c10 */ /* 0x000fe2000fffe000 */
[----:B------:R-:W-:Y:S01]  /*4f50*/  UIADD3 UR4, UR39, -UR5, URZ ;  /* 0x8000000527047290 */ /* 0x000fe2000fffe03f */
[----:B------:R-:W-:Y:S01]  /*4f60*/  LOP3.LUT R0, R8, 0x3, RZ, 0xc0, !PT ;  /* 0x0000000308007812 */ /* 0x000fe200078ec0ff */
[----:B------:R-:W-:Y:S02]  /*4f70*/  UMOV UR41, 0xffffffff ;  /* 0xffffffff00297882 */ /* 0x000fe40000000000 */
[----:B------:R-:W-:Y:S02]  /*4f80*/  ULEA.HI UR4, UR4, UR5, URZ, 0x1f ;  /* 0x0000000504047291 */ /* 0x000fe4000f8ff83f */
[----:B------:R-:W-:Y:S01]  /*4f90*/  IMAD R0, R0, R4, UR8 ;  /* 0x0000000800007e24 */ /* 0x000fe2000f8e0204 */
[----:B------:R-:W-:Y:S02]  /*4fa0*/  USEL UR8, URZ, 0x1, !UP0 ;  /* 0x000000013f087887 */ /* 0x000fe4000c000000 */
[----:B------:R-:W-:Y:S01]  /*4fb0*/  USHF.R.U32.HI UR4, URZ, 0x2, UR4 ;  /* 0x000000023f047899 */ /* 0x000fe20008011604 */
[----:B------:R-:W-:Y:S01]  /*4fc0*/  VIADD R0, R0, -UR42 ;  /* 0x8000002a00007c36 */ /* 0x000fe20008000000 */
[----:B------:R-:W-:-:S02]  /*4fd0*/  ULOP3.LUT UR38, UR38, UR8, URZ, 0x3c, !UPT ;  /* 0x0000000826267292 */ /* 0x000fc4000f8e3c3f */
[----:B------:R-:W-:Y:S02]  /*4fe0*/  UIMAD UR39, UR4, -0x7, UR39 ;  /* 0xfffffff9042778a4 */ /* 0x000fe4000f8e0227 */
[----:B------:R-:W-:Y:S01]  /*4ff0*/  @UP1 ULOP3.LUT UR38, UR38, 0x1, UR4, 0x78, !UPT ;  /* 0x0000000126261892 */ /* 0x000fe2000f8e7804 */
[----:B------:R-:W-:Y:S11]  /*5000*/  @P0 BRA `(.L_x_28) ;  /* 0x0000010400d80947 */ /* 0x000ff60003800000 */
[----:B------:R-:W-:Y:S01]  /*5010*/  FSETP.NEU.AND P0, PT, R16, RZ, PT ;  /* 0x000000ff1000720b */ /* 0x000fe20003f0d000 */
[----:B------:R-:W-:Y:S01]  /*5020*/  ULDC.64 UR8, c[0x0][0x5c8] ;  /* 0x0001720000087ab9 */ /* 0x000fe20000000a00 */
[----:B------:R-:W-:Y:S01]  /*5030*/  ISETP.GT.AND P3, PT, R17, RZ, PT ;  /* 0x000000ff1100720c */ /* 0x000fe20003f64270 */
[----:B------:R-:W-:Y:S01]  /*5040*/  UIMAD UR4, UR7, UR8, URZ ;  /* 0x00000008070472a4 */ /* 0x000fe2000f8e023f */
[----:B------:R-:W-:Y:S01]  /*5050*/  IMAD.U32 R10, RZ, RZ, UR9 ;  /* 0x00000009ff0a7e24 */ /* 0x000fe2000f8e00ff */
[----:B------:R-:W-:Y:S01]  /*5060*/  BSSY B0, `(.L_x_28) ;  /* 0x0001070000007945 */ /* 0x000fe20003800000 */
[----:B------:R-:W-:Y:S01]  /*5070*/  IMAD.WIDE.U32 R6, R3, UR8, R6 ;  /* 0x0000000803067c25 */ /* 0x000fe2000f8e0006 */
[----:B------:R-:W-:-:S03]  /*5080*/  ISETP.GT.AND P1, PT, R0, RZ, P3 ;  /* 0x000000ff0000720c */ /* 0x000fc60001f24270 */
[----:B------:R-:W-:-:S04]  /*5090*/  IMAD R10, R3, R10, UR4 ;  /* 0x00000004030a7e24 */ /* 0x000fc8000f8e020a */
[----:B------:R-:W-:Y:S01]  /*50a0*/  IMAD.IADD R10, R7, 0x1, R10 ;  /* 0x00000001070a7824 */ /* 0x000fe200078e020a */
[----:B------:R-:W-:Y:S06]  /*50b0*/  @!P0 BRA `(.L_x_29) ;  /* 0x000000b800108947 */ /* 0x000fec0003800000 */
[----:B------:R-:W0:Y:S01]  /*50c0*/  LDC.64 R22, c[0x0][0x5b8] ;  /* 0x00016e00ff167b82 */ /* 0x000e220000000a00 */
[----:B------:R-:W2:Y:S01]  /*50d0*/  LDL.LU R11, [R1] ;  /* 0x00000000010b7983 */ /* 0x000ea20000300800 */
[----:B------:R-:W-:-:S06]  /*50e0*/  ULDC.64 UR4, c[0x0][0x5c0] ;  /* 0x0001700000047ab9 */ /* 0x000fcc0000000a00 */
[----:B------:R-:W1:Y:S08]  /*50f0*/  LDC.64 R14, c[0x0][0x5b0] ;  /* 0x00016c00ff0e7b82 */ /* 0x000e700000000a00 */
[----:B------:R-:W3:Y:S01]  /*5100*/  LDC.64 R12, c[0x0][0x5a8] ;  /* 0x00016a00ff0c7b82 */ /* 0x000ee20000000a00 */
[C---:B0-----:R-:W-:Y:S02]  /*5110*/  IMAD R157, R22.reuse, UR10, RZ ;  /* 0x0000000a169d7c24 */ /* 0x041fe4000f8e02ff */
[----:B------:R-:W-:-:S04]  /*5120*/  IMAD.WIDE.U32 R152, R22, UR43, R18 ;  /* 0x0000002b16987c25 */ /* 0x000fc8000f8e0012 */
[----:B------:R-:W-:Y:S02]  /*5130*/  IMAD R157, R23, UR43, R157 ;  /* 0x0000002b179d7c24 */ /* 0x000fe4000f8e029d */
[----:B-1----:R-:W-:Y:S02]  /*5140*/  IMAD R156, R14, UR7, RZ ;  /* 0x000000070e9c7c24 */ /* 0x002fe4000f8e02ff */
[----:B------:R-:W-:Y:S01]  /*5150*/  IMAD.MOV.U32 R20, RZ, RZ, R152 ;  /* 0x000000ffff147224 */ /* 0x000fe200078e0098 */
[----:B------:R-:W-:Y:S01]  /*5160*/  IADD3 R21, R153, R157, RZ ;  /* 0x0000009d99157210 */ /* 0x000fe20007ffe0ff */
[C---:B------:R-:W-:Y:S02]  /*5170*/  IMAD R156, R3.reuse, R15, R156 ;  /* 0x0000000f039c7224 */ /* 0x040fe400078e029c */
[----:B------:R-:W-:-:S04]  /*5180*/  IMAD.WIDE.U32 R4, R3, R14, R20 ;  /* 0x0000000e03047225 */ /* 0x000fc800078e0014 */
[----:B------:R-:W-:Y:S01]  /*5190*/  IMAD.IADD R5, R5, 0x1, R156 ;  /* 0x0000000105057824 */ /* 0x000fe200078e029c */
[----:B---3--:R-:W-:-:S04]  /*51a0*/  LEA R8, P0, R4, R12, 0x1 ;  /* 0x0000000c04087211 */ /* 0x008fc800078008ff */
[----:B------:R-:W-:-:S05]  /*51b0*/  LEA.HI.X R9, R4, R13, R5, 0x1, P0 ;  /* 0x0000000d04097211 */ /* 0x000fca00000f0c05 */
[----:B------:R-:W3:Y:S01]  /*51c0*/  @P1 LDG.E.LTC128B.U16 R23, desc[UR36][R8.64] ;  /* 0x0000002408171981 */ /* 0x000ee2000c1e1520 */
[----:B------:R-:W-:Y:S01]  /*51d0*/  BSSY B1, `(.L_x_30) ;  /* 0x0000011000017945 */ /* 0x000fe20003800000 */
[----:B---3--:R-:W-:-:S05]  /*51e0*/  HADD2.F32 R4, -RZ, R23.H0_H0 ;  /* 0x20000017ff047230 */ /* 0x008fca0000004100 */
[----:B------:R-:W-:-:S04]  /*51f0*/  FMUL R4, R4, R16 ;  /* 0x0000001004047220 */ /* 0x000fc80000400000 */
[----:B--2---:R-:W-:Y:S01]  /*5200*/  FFMA R7, R11, R2, R4 ;  /* 0x000000020b077223 */ /* 0x004fe20000000004 */
[----:B------:R-:W-:-:S04]  /*5210*/  LEA R4, P0, R6, UR4, 0x1 ;  /* 0x0000000406047c11 */ /* 0x000fc8000f8008ff */
[----:B------:R-:W-:Y:S02]  /*5220*/  LEA.HI.X R5, R6, UR5, R10, 0x1, P0 ;  /* 0x0000000506057c11 */ /* 0x000fe400080f0c0a */
[----:B------:R-:W-:-:S05]  /*5230*/  F2FP.F16.F32.PACK_AB R6, RZ, R7 ;  /* 0x00000007ff06723e */ /* 0x000fca00000000ff */
[----:B------:R0:W-:Y:S02]  /*5240*/  @P1 STG.E.U16 desc[UR36][R4.64], R6 ;  /* 0x0000000604001986 */ /* 0x0001e4000c101524 */
[----:B0-----:R-:W-:-:S04]  /*5250*/  IMAD.WIDE.U32 R6, R3, R14, R18 ;  /* 0x0000000e03067225 */ /* 0x001fc800078e0012 */
[----:B------:R-:W-:Y:S02]  /*5260*/  IMAD.IADD R7, R156, 0x1, R7 ;  /* 0x000000019c077824 */ /* 0x000fe400078e0207 */
[----:B------:R-:W-:-:S04]  /*5270*/  IMAD.WIDE.U32 R6, R22, UR43, R6 ;  /* 0x0000002b16067c25 */ /* 0x000fc8000f8e0006 */
[----:B------:R-:W-:Y:S01]  /*5280*/  IMAD.IADD R7, R157, 0x1, R7 ;  /* 0x000000019d077824 */ /* 0x000fe200078e0207 */
[----:B------:R-:W-:-:S04]  /*5290*/  LEA R10, P0, R6, R12, 0x1 ;  /* 0x0000000c060a7211 */ /* 0x000fc800078008ff */
[----:B------:R-:W-:Y:S02]  /*52a0*/  LEA.HI.X R11, R6, R13, R7, 0x1, P0 ;  /* 0x0000000d060b7211 */ /* 0x000fe400000f0c07 */
[----:B------:R-:W-:-:S13]  /*52b0*/  ISETP.GT.AND P0, PT, R0, 0x1, P3 ;  /* 0x000000010000780c */ /* 0x000fda0001f04270 */
[----:B------:R-:W-:Y:S05]  /*52c0*/  @!P0 BRA `(.L_x_31) ;  /* 0x0000000000048947 */ /* 0x000fea0003800000 */
[----:B------:R0:W5:Y:S02]  /*52d0*/  LDG.E.LTC128B.U16 R23, desc[UR36][R10.64+0x2] ;  /* 0x000002240a177981 */ /* 0x000164000c1e1520 */
.L_x_31:
[----:B------:R-:W-:Y:S05]  /*52e0*/  BSYNC B1 ;  /* 0x0000000000017941 */ /* 0x000fea0003800000 */
.L_x_30:
[----:B------:R-:W2:Y:S01]  /*52f0*/  LDL.LU R7, [R1+0x4] ;  /* 0x0000040001077983 */ /* 0x000ea20000300800 */
[----:B-----5:R-:W-:Y:S01]  /*5300*/  HADD2.F32 R6, -RZ, R23.H0_H0 ;  /* 0x20000017ff067230 */ /* 0x020fe20000004100 */
[C---:B------:R-:W-:Y:S01]  /*5310*/  SHF.L.U64.HI R155, R14.reuse, 0x3, R15 ;  /* 0x000000030e9b7819 */ /* 0x040fe2000001020f */
[----:B------:R-:W-:Y:S01]  /*5320*/  IMAD.SHL.U32 R154, R14, 0x8, RZ ;  /* 0x000000080e9a7824 */ /* 0x000fe200078e00ff */
[----:B------:R-:W3:Y:S02]  /*5330*/  LDL.LU R158, [R1+0x8] ;  /* 0x00000800019e7983 */ /* 0x000ee40000300800 */
[----:B------:R-:W-:-:S04]  /*5340*/  FMUL R6, R6, R16 ;  /* 0x0000001006067220 */ /* 0x000fc80000400000 */
[----:B--2---:R-:W-:-:S05]  /*5350*/  FFMA R6, R7, R2, R6 ;  /* 0x0000000207067223 */ /* 0x004fca0000000006 */
[----:B------:R-:W-:-:S05]  /*5360*/  F2FP.F16.F32.PACK_AB R6, RZ, R6 ;  /* 0x00000006ff06723e */ /* 0x000fca00000000ff */
[----:B------:R1:W-:Y:S01]  /*5370*/  @P0 STG.E.U16 desc[UR36][R4.64+0x2], R6 ;  /* 0x0000020604000986 */ /* 0x0003e2000c101524 */
[----:B------:R-:W-:-:S04]  /*5380*/  ISETP.GT.AND P0, PT, R17, 0x8, PT ;  /* 0x000000081100780c */ /* 0x000fc80003f04270 */
[----:B------:R-:W-:Y:S01]  /*5390*/  ISETP.GT.AND P1, PT, R0, RZ, P0 ;  /* 0x000000ff0000720c */ /* 0x000fe20000724270 */
[----:B-1----:R-:W-:-:S05]  /*53a0*/  IMAD.WIDE.U32 R6, R3, R14, R154 ;  /* 0x0000000e03067225 */ /* 0x002fca00078e009a */
[----:B------:R-:W-:Y:S02]  /*53b0*/  IADD3 R156, R156, R7, RZ ;  /* 0x000000079c9c7210 */ /* 0x000fe40007ffe0ff */
[----:B------:R-:W-:-:S05]  /*53c0*/  IADD3 R7, P2, R152, R6, RZ ;  /* 0x0000000698077210 */ /* 0x000fca0007f5e0ff */
[----:B------:R-:W-:Y:S01]  /*53d0*/  IMAD.X R9, R156, 0x1, R21, P2 ;  /* 0x000000019c097824 */ /* 0x000fe200010e0615 */
[----:B------:R-:W-:-:S04]  /*53e0*/  LEA R8, P2, R7, R12, 0x1 ;  /* 0x0000000c07087211 */ /* 0x000fc800078408ff */
[----:B------:R-:W-:-:S05]  /*53f0*/  LEA.HI.X R9, R7, R13, R9, 0x1, P2 ;  /* 0x0000000d07097211 */ /* 0x000fca00010f0c09 */
[----:B------:R1:W2:Y:S01]  /*5400*/  @P1 LDG.E.LTC128B.U16 R23, desc[UR36][R8.64] ;  /* 0x0000002408171981 */ /* 0x0002a2000c1e1520 */
[----:B------:R-:W-:Y:S01]  /*5410*/  IADD3 R6, P2, R18, R6, RZ ;  /* 0x0000000612067210 */ /* 0x000fe20007f5e0ff */
[----:B------:R-:W-:Y:S01]  /*5420*/  BSSY B1, `(.L_x_32) ;  /* 0x0000016000017945 */ /* 0x000fe20003800000 */
[----:B------:R-:W-:-:S03]  /*5430*/  ISETP.GT.AND P4, PT, R0, 0x1, P0 ;  /* 0x000000010000780c */ /* 0x000fc60000784270 */
[----:B------:R-:W-:Y:S01]  /*5440*/  IMAD.X R7, R19, 0x1, R156, P2 ;  /* 0x0000000113077824 */ /* 0x000fe200010e069c */
[----:B------:R-:W-:Y:S01]  /*5450*/  MOV R156, UR9 ;  /* 0x00000009009c7c02 */ /* 0x000fe20008000f00 */
[----:B------:R-:W-:-:S04]  /*5460*/  IMAD.WIDE.U32 R6, R22, UR43, R6 ;  /* 0x0000002b16067c25 */ /* 0x000fc8000f8e0006 */
[----:B------:R-:W-:Y:S01]  /*5470*/  IMAD.IADD R7, R157, 0x1, R7 ;  /* 0x000000019d077824 */ /* 0x000fe200078e0207 */
[----:B-1----:R-:W-:-:S04]  /*5480*/  LEA R8, P2, R6, R12, 0x1 ;  /* 0x0000000c06087211 */ /* 0x002fc800078408ff */
[----:B------:R-:W-:Y:S01]  /*5490*/  LEA.HI.X R9, R6, R13, R7, 0x1, P2 ;  /* 0x0000000d06097211 */ /* 0x000fe200010f0c07 */
[----:B--2---:R-:W-:-:S05]  /*54a0*/  HADD2.F32 R6, -RZ, R23.H0_H0 ;  /* 0x20000017ff067230 */ /* 0x004fca0000004100 */
[----:B------:R-:W-:-:S04]  /*54b0*/  FMUL R6, R6, R16 ;  /* 0x0000001006067220 */ /* 0x000fc80000400000 */
[----:B---3--:R-:W-:Y:S01]  /*54c0*/  FFMA R7, R158, R2, R6 ;  /* 0x000000029e077223 */ /* 0x008fe20000000006 */
[----:B------:R-:W-:Y:S02]  /*54d0*/  IMAD.U32 R158, RZ, RZ, UR8 ;  /* 0x00000008ff9e7e24 */ /* 0x000fe4000f8e00ff */
[----:B------:R-:W-:Y:S02]  /*54e0*/  IMAD.U32 R6, RZ, RZ, UR8 ;  /* 0x00000008ff067e24 */ /* 0x000fe4000f8e00ff */
[----:B------:R-:W-:Y:S01]  /*54f0*/  IMAD.SHL.U32 R158, R158, 0x10, RZ ;  /* 0x000000109e9e7824 */ /* 0x000fe200078e00ff */
[----:B------:R-:W-:Y:S02]  /*5500*/  F2FP.F16.F32.PACK_AB R7, RZ, R7 ;  /* 0x00000007ff07723e */ /* 0x000fe400000000ff */
[----:B------:R-:W-:Y:S02]  /*5510*/  SHF.L.U64.HI R156, R6, 0x4, R156 ;  /* 0x00000004069c7819 */ /* 0x000fe4000001029c */
[----:B------:R-:W-:-:S02]  /*5520*/  IADD3 R6, P2, R158, R4, RZ ;  /* 0x000000049e067210 */ /* 0x000fc40007f5e0ff */
[----:B------:R-:W-:-:S03]  /*5530*/  PRMT R159, R7, 0x7610, R159 ;  /* 0x00007610079f7816 */ /* 0x000fc6000000009f */
[----:B------:R-:W-:-:S05]  /*5540*/  IMAD.X R7, R156, 0x1, R5, P2 ;  /* 0x000000019c077824 */ /* 0x000fca00010e0605 */
[----:B------:R1:W-:Y:S01]  /*5550*/  @P1 STG.E.U16 desc[UR36][R6.64], R159 ;  /* 0x0000009f06001986 */ /* 0x0003e2000c101524 */
[----:B------:R-:W-:Y:S05]  /*5560*/  @!P4 BRA `(.L_x_33) ;  /* 0x000000000004c947 */ /* 0x000fea0003800000 */
[----:B------:R2:W5:Y:S02]  /*5570*/  LDG.E.LTC128B.U16 R23, desc[UR36][R8.64+0x2] ;  /* 0x0000022408177981 */ /* 0x000564000c1e1520 */
.L_x_33:
[----:B------:R-:W-:Y:S05]  /*5580*/  BSYNC B1 ;  /* 0x0000000000017941 */ /* 0x000fea0003800000 */
.L_x_32:
[----:B------:R-:W3:Y:S01]  /*5590*/  LDL.LU R161, [R1+0xc] ;  /* 0x00000c0001a17983 */ /* 0x000ee20000300800 */
[----:B-1---5:R-:W-:Y:S01]  /*55a0*/  HADD2.F32 R159, -RZ, R23.H0_H0 ;  /* 0x20000017ff9f7230 */ /* 0x022fe20000004100 */
[----:B------:R-:W-:Y:S01]  /*55b0*/  ISETP.GT.AND P1, PT, R0, 0x8, P3 ;  /* 0x000000080000780c */ /* 0x000fe20001f24270 */
[----:B------:R-:W-:Y:S03]  /*55c0*/  BSSY B1, `(.L_x_34) ;  /* 0x0000007000017945 */ /* 0x000fe60003800000 */
[----:B------:R-:W-:-:S04]  /*55d0*/  FMUL R159, R159, R16 ;  /* 0x000000109f9f7220 */ /* 0x000fc80000400000 */
[----:B---3--:R-:W-:-:S05]  /*55e0*/  FFMA R159, R161, R2, R159 ;  /* 0x00000002a19f7223 */ /* 0x008fca000000009f */
[----:B------:R-:W-:-:S05]  /*55f0*/  F2FP.F16.F32.PACK_AB R159, RZ, R159 ;  /* 0x0000009fff9f723e */ /* 0x000fca00000000ff */
[----:B------:R1:W-:Y:S01]  /*5600*/  @P4 STG.E.U16 desc[UR36][R6.64+0x2], R159 ;  /* 0x0000029f06004986 */ /* 0x0003e2000c101524 */
[----:B------:R-:W-:Y:S05]  /*5610*/  @!P1 BRA `(.L_x_35) ;  /* 0x0000000000049947 */ /* 0x000fea0003800000 */
[----:B------:R3:W5:Y:S02]  /*5620*/  LDG.E.LTC128B.U16 R23, desc[UR36][R10.64+0x10] ;  /* 0x000010240a177981 */ /* 0x000764000c1e1520 */
.L_x_35:
[----:B------:R-:W-:Y:S05]  /*5630*/  BSYNC B1 ;  /* 0x0000000000017941 */ /* 0x000fea0003800000 */
.L_x_34:
[----:B------:R-:W4:Y:S01]  /*5640*/  LDL.LU R161, [R1+0x10] ;  /* 0x0000100001a17983 */ /* 0x000f220000300800 */
[----:B-1---5:R-:W-:Y:S01]  /*5650*/  HADD2.F32 R159, -RZ, R23.H0_H0 ;  /* 0x20000017ff9f7230 */ /* 0x022fe20000004100 */
[----:B------:R-:W-:Y:S01]  /*5660*/  ISETP.GT.AND P2, PT, R0, 0x9, P3 ;  /* 0x000000090000780c */ /* 0x000fe20001f44270 */
[----:B------:R-:W-:Y:S03]  /*5670*/  BSSY B1, `(.L_x_36) ;  /* 0x0000007000017945 */ /* 0x000fe60003800000 */
[----:B------:R-:W-:-:S04]  /*5680*/  FMUL R159, R159, R16 ;  /* 0x000000109f9f7220 */ /* 0x000fc80000400000 */
[----:B----4-:R-:W-:-:S05]  /*5690*/  FFMA R159, R161, R2, R159 ;  /* 0x00000002a19f7223 */ /* 0x010fca000000009f */
[----:B------:R-:W-:-:S05]  /*56a0*/  F2FP.F16.F32.PACK_AB R159, RZ, R159 ;  /* 0x0000009fff9f723e */ /* 0x000fca00000000ff */
[----:B------:R1:W-:Y:S01]  /*56b0*/  @P1 STG.E.U16 desc[UR36][R4.64+0x10], R159 ;  /* 0x0000109f04001986 */ /* 0x0003e2000c101524 */
[----:B------:R-:W-:Y:S05]  /*56c0*/  @!P2 BRA `(.L_x_37) ;  /* 0x000000000004a947 */ /* 0x000fea0003800000 */
[----:B------:R4:W5:Y:S02]  /*56d0*/  LDG.E.LTC128B.U16 R23, desc[UR36][R10.64+0x12] ;  /* 0x000012240a177981 */ /* 0x000964000c1e1520 */
.L_x_37:
[----:B------:R-:W-:Y:S05]  /*56e0*/  BSYNC B1 ;  /* 0x0000000000017941 */ /* 0x000fea0003800000 */
.L_x_36:
[----:B------:R-:W2:Y:S01]  /*56f0*/  LDL.LU R161, [R1+0x14] ;  /* 0x0000140001a17983 */ /* 0x000ea20000300800 */
[----:B-1---5:R-:W-:Y:S01]  /*5700*/  HADD2.F32 R159, -RZ, R23.H0_H0 ;  /* 0x20000017ff9f7230 */ /* 0x022fe20000004100 */
[----:B------:R-:W-:Y:S01]  /*5710*/  ISETP.GT.AND P1, PT, R0, 0x8, P0 ;  /* 0x000000080000780c */ /* 0x000fe20000724270 */
[----:B------:R-:W-:Y:S03]  /*5720*/  BSSY B1, `(.L_x_38) ;  /* 0x0000007000017945 */ /* 0x000fe60003800000 */
[----:B------:R-:W-:-:S04]  /*5730*/  FMUL R159, R159, R16 ;  /* 0x000000109f9f7220 */ /* 0x000fc80000400000 */
[----:B--2---:R-:W-:-:S05]  /*5740*/  FFMA R159, R161, R2, R159 ;  /* 0x00000002a19f7223 */ /* 0x004fca000000009f */
[----:B------:R-:W-:-:S05]  /*5750*/  F2FP.F16.F32.PACK_AB R159, RZ, R159 ;  /* 0x0000009fff9f723e */ /* 0x000fca00000000ff */
[----:B------:R1:W-:Y:S01]  /*5760*/  @P2 STG.E.U16 desc[UR36][R4.64+0x12], R159 ;  /* 0x0000129f04002986 */ /* 0x0003e2000c101524 */
[----:B------:R-:W-:Y:S05]  /*5770*/  @!P1 BRA `(.L_x_39) ;  /* 0x0000000000049947 */ /* 0x000fea0003800000 */
[----:B------:R2:W5:Y:S02]  /*5780*/  LDG.E.LTC128B.U16 R23, desc[UR36][R8.64+0x10] ;  /* 0x0000102408177981 */ /* 0x000564000c1e1520 */
.L_x_39:
[----:B------:R-:W-:Y:S05]  /*5790*/  BSYNC B1 ;  /* 0x0000000000017941 */ /* 0x000fea0003800000 */
.L_x_38:
        /* <DEDUP_REMOVED lines=10> */
.L_x_41:
[----:B------:R-:W-:Y:S05]  /*5840*/  BSYNC B1 ;  /* 0x0000000000017941 */ /* 0x000fea0003800000 */
.L_x_40:
        /* <DEDUP_REMOVED lines=10> */
.L_x_43:
[----:B------:R-:W-:Y:S05]  /*58f0*/  BSYNC B1 ;  /* 0x0000000000017941 */ /* 0x000fea0003800000 */
.L_x_42:
        /* <DEDUP_REMOVED lines=10> */
.L_x_45:
[----:B------:R-:W-:Y:S05]  /*59a0*/  BSYNC B1 ;  /* 0x0000000000017941 */ /* 0x000fea0003800000 */
.L_x_44:
        /* <DEDUP_REMOVED lines=10> */
.L_x_47:
[----:B------:R-:W-:Y:S05]  /*5a50*/  BSYNC B1 ;  /* 0x0000000000017941 */ /* 0x000fea0003800000 */
.L_x_46:
        /* <DEDUP_REMOVED lines=10> */
.L_x_49:
[----:B------:R-:W-:Y:S05]  /*5b00*/  BSYNC B1 ;  /* 0x0000000000017941 */ /* 0x000fea0003800000 */
.L_x_48:
        /* <DEDUP_REMOVED lines=10> */
.L_x_51:
[----:B------:R-:W-:Y:S05]  /*5bb0*/  BSYNC B1 ;  /* 0x0000000000017941 */ /* 0x000fea0003800000 */
.L_x_50:
        /* <DEDUP_REMOVED lines=10> */
.L_x_53:
[----:B------:R-:W-:Y:S05]  /*5c60*/  BSYNC B1 ;  /* 0x0000000000017941 */ /* 0x000fea0003800000 */
.L_x_52:
        /* <DEDUP_REMOVED lines=10> */
.L_x_55:
[----:B------:R-:W-:Y:S05]  /*5d10*/  BSYNC B1 ;  /* 0x0000000000017941 */ /* 0x000fea0003800000 */
.L_x_54:
        /* <DEDUP_REMOVED lines=10> */
.L_x_57:
[----:B------:R-:W-:Y:S05]  /*5dc0*/  BSYNC B1 ;  /* 0x0000000000017941 */ /* 0x000fea0003800000 */
.L_x_56:
        /* <DEDUP_REMOVED lines=10> */
.L_x_59:
[----:B------:R-:W-:Y:S05]  /*5e70*/  BSYNC B1 ;  /* 0x0000000000017941 */ /* 0x000fea0003800000 */
.L_x_58:
        /* <DEDUP_REMOVED lines=10> */
.L_x_61:
[----:B------:R-:W-:Y:S05]  /*5f20*/  BSYNC B1 ;  /* 0x0000000000017941 */ /* 0x000fea0003800000 */
.L_x_60:
        /* <DEDUP_REMOVED lines=10> */
.L_x_63:
[----:B------:R-:W-:Y:S05]  /*5fd0*/  BSYNC B1 ;  /* 0x0000000000017941 */ /* 0x000fea0003800000 */
.L_x_62:
        /* <DEDUP_REMOVED lines=10> */
.L_x_65:
[----:B------:R-:W-:Y:S05]  /*6080*/  BSYNC B1 ;  /* 0x0000000000017941 */ /* 0x000fea0003800000 */
.L_x_64:
        /* <DEDUP_REMOVED lines=10> */
.L_x_67:
[----:B------:R-:W-:Y:S05]  /*6130*/  BSYNC B1 ;  /* 0x0000000000017941 */ /* 0x000fea0003800000 */
.L_x_66:
        /* <DEDUP_REMOVED lines=10> */
.L_x_69:
[----:B------:R-:W-:Y:S05]  /*61e0*/  BSYNC B1 ;  /* 0x0000000000017941 */ /* 0x000fea0003800000 */
.L_x_68:
        /* <DEDUP_REMOVED lines=10> */
.L_x_71:
[----:B------:R-:W-:Y:S05]  /*6290*/  BSYNC B1 ;  /* 0x0000000000017941 */ /* 0x000fea0003800000 */
.L_x_70:
        /* <DEDUP_REMOVED lines=10> */
.L_x_73:
[----:B------:R-:W-:Y:S05]  /*6340*/  BSYNC B1 ;  /* 0x0000000000017941 */ /* 0x000fea0003800000 */
.L_x_72:
        /* <DEDUP_REMOVED lines=10> */
.L_x_75:
[----:B------:R-:W-:Y:S05]  /*63f0*/  BSYNC B1 ;  /* 0x0000000000017941 */ /* 0x000fea0003800000 */
.L_x_74:
        /* <DEDUP_REMOVED lines=10> */
.L_x_77:
[----:B------:R-:W-:Y:S05]  /*64a0*/  BSYNC B1 ;  /* 0x0000000000017941 */ /* 0x000fea0003800000 */
.L_x_76:
        /* <DEDUP_REMOVED lines=10> */
.L_x_79:
[----:B------:R-:W-:Y:S05]  /*6550*/  BSYNC B1 ;  /* 0x0000000000017941 */ /* 0x000fea0003800000 */
.L_x_78:
        /* <DEDUP_REMOVED lines=10> */
.L_x_81:
[----:B------:R-:W-:Y:S05]  /*6600*/  BSYNC B1 ;  /* 0x0000000000017941 */ /* 0x000fea0003800000 */
.L_x_80:
        /* <DEDUP_REMOVED lines=10> */
.L_x_83:
[----:B------:R-:W-:Y:S05]  /*66b0*/  BSYNC B1 ;  /* 0x0000000000017941 */ /* 0x000fea0003800000 */
.L_x_82:
        /* <DEDUP_REMOVED lines=10> */
.L_x_85:
[----:B------:R-:W-:Y:S05]  /*6760*/  BSYNC B1 ;  /* 0x0000000000017941 */ /* 0x000fea0003800000 */
.L_x_84:
        /* <DEDUP_REMOVED lines=10> */
.L_x_87:
[----:B------:R-:W-:Y:S05]  /*6810*/  BSYNC B1 ;  /* 0x0000000000017941 */ /* 0x000fea0003800000 */
.L_x_86:
        /* <DEDUP_REMOVED lines=10> */
.L_x_89:
[----:B------:R-:W-:Y:S05]  /*68c0*/  BSYNC B1 ;  /* 0x0000000000017941 */ /* 0x000fea0003800000 */
.L_x_88:
        /* <DEDUP_REMOVED lines=10> */
.L_x_91:
[----:B------:R-:W-:Y:S05]  /*6970*/  BSYNC B1 ;  /* 0x0000000000017941 */ /* 0x000fea0003800000 */
.L_x_90:
        /* <DEDUP_REMOVED lines=10> */
.L_x_93:
[----:B------:R-:W-:Y:S05]  /*6a20*/  BSYNC B1 ;  /* 0x0000000000017941 */ /* 0x000fea0003800000 */
.L_x_92:
        /* <DEDUP_REMOVED lines=10> */
.L_x_95:
[----:B------:R-:W-:Y:S05]  /*6ad0*/  BSYNC B1 ;  /* 0x0000000000017941 */ /* 0x000fea0003800000 */
.L_x_94:
        /* <DEDUP_REMOVED lines=10> */
.L_x_97:
[----:B------:R-:W-:Y:S05]  /*6b80*/  BSYNC B1 ;  /* 0x0000000000017941 */ /* 0x000fea0003800000 */
.L_x_96:
        /* <DEDUP_REMOVED lines=10> */
.L_x_99:
[----:B------:R-:W-:Y:S05]  /*6c30*/  BSYNC B1 ;  /* 0x0000000000017941 */ /* 0x000fea0003800000 */
.L_x_98:
        /* <DEDUP_REMOVED lines=10> */
.L_x_101:
[----:B------:R-:W-:Y:S05]  /*6ce0*/  BSYNC B1 ;  /* 0x0000000000017941 */ /* 0x000fea0003800000 */
.L_x_100:
        /* <DEDUP_REMOVED lines=10> */
.L_x_103:
[----:B------:R-:W-:Y:S05]  /*6d90*/  BSYNC B1 ;  /* 0x0000000000017941 */ /* 0x000fea0003800000 */
.L_x_102:
        /* <DEDUP_REMOVED lines=10> */
.L_x_105:
[----:B------:R-:W-:Y:S05]  /*6e40*/  BSYNC B1 ;  /* 0x0000000000017941 */ /* 0x000fea0003800000 */
.L_x_104:
        /* <DEDUP_REMOVED lines=10> */
.L_x_107:
[----:B------:R-:W-:Y:S05]  /*6ef0*/  BSYNC B1 ;  /* 0x0000000000017941 */ /* 0x000fea0003800000 */
.L_x_106:
        /* <DEDUP_REMOVED lines=10> */
.L_x_109:
[----:B------:R-:W-:Y:S05]  /*6fa0*/  BSYNC B1 ;  /* 0x0000000000017941 */ /* 0x000fea0003800000 */
.L_x_108:
        /* <DEDUP_REMOVED lines=10> */
.L_x_111:
[----:B------:R-:W-:Y:S05]  /*7050*/  BSYNC B1 ;  /* 0x0000000000017941 */ /* 0x000fea0003800000 */
.L_x_110:
        /* <DEDUP_REMOVED lines=10> */
.L_x_113:
[----:B------:R-:W-:Y:S05]  /*7100*/  BSYNC B1 ;  /* 0x0000000000017941 */ /* 0x000fea0003800000 */
.L_x_112:
        /* <DEDUP_REMOVED lines=10> */
.L_x_115:
[----:B------:R-:W-:Y:S05]  /*71b0*/  BSYNC B1 ;  /* 0x0000000000017941 */ /* 0x000fea0003800000 */
.L_x_114:
        /* <DEDUP_REMOVED lines=10> */
.L_x_117:
[----:B------:R-:W-:Y:S05]  /*7260*/  BSYNC B1 ;  /* 0x0000000000017941 */ /* 0x000fea0003800000 */
.L_x_116:
        /* <DEDUP_REMOVED lines=10> */
.L_x_119:
[----:B------:R-:W-:Y:S05]  /*7310*/  BSYNC B1 ;  /* 0x0000000000017941 */ /* 0x000fea0003800000 */
.L_x_118:
        /* <DEDUP_REMOVED lines=10> */
.L_x_121:
[----:B------:R-:W-:Y:S05]  /*73c0*/  BSYNC B1 ;  /* 0x0000000000017941 */ /* 0x000fea0003800000 */
.L_x_120:
        /* <DEDUP_REMOVED lines=10> */
.L_x_123:
[----:B------:R-:W-:Y:S05]  /*7470*/  BSYNC B1 ;  /* 0x0000000000017941 */ /* 0x000fea0003800000 */
.L_x_122:
        /* <DEDUP_REMOVED lines=10> */
.L_x_125:
[----:B------:R-:W-:Y:S05]  /*7520*/  BSYNC B1 ;  /* 0x0000000000017941 */ /* 0x000fea0003800000 */
.L_x_124:
        /* <DEDUP_REMOVED lines=10> */
.L_x_127:
[----:B------:R-:W-:Y:S05]  /*75d0*/  BSYNC B1 ;  /* 0x0000000000017941 */ /* 0x000fea0003800000 */
.L_x_126:
        /* <DEDUP_REMOVED lines=10> */
.L_x_129:
[----:B------:R-:W-:Y:S05]  /*7680*/  BSYNC B1 ;  /* 0x0000000000017941 */ /* 0x000fea0003800000 */
.L_x_128:
        /* <DEDUP_REMOVED lines=10> */
.L_x_131:
[----:B------:R-:W-:Y:S05]  /*7730*/  BSYNC B1 ;  /* 0x0000000000017941 */ /* 0x000fea0003800000 */
.L_x_130:
        /* <DEDUP_REMOVED lines=10> */
.L_x_133:
[----:B------:R-:W-:Y:S05]  /*77e0*/  BSYNC B1 ;  /* 0x0000000000017941 */ /* 0x000fea0003800000 */
.L_x_132:
        /* <DEDUP_REMOVED lines=10> */
.L_x_135:
[----:B------:R-:W-:Y:S05]  /*7890*/  BSYNC B1 ;  /* 0x0000000000017941 */ /* 0x000fea0003800000 */
.L_x_134:
        /* <DEDUP_REMOVED lines=10> */
.L_x_137:
[----:B------:R-:W-:Y:S05]  /*7940*/  BSYNC B1 ;  /* 0x0000000000017941 */ /* 0x000fea0003800000 */
.L_x_136:
        /* <DEDUP_REMOVED lines=10> */
.L_x_139:
[----:B------:R-:W-:Y:S05]  /*79f0*/  BSYNC B1 ;  /* 0x0000000000017941 */ /* 0x000fea0003800000 */
.L_x_138:
        /* <DEDUP_REMOVED lines=10> */
.L_x_141:
[----:B------:R-:W-:Y:S05]  /*7aa0*/  BSYNC B1 ;  /* 0x0000000000017941 */ /* 0x000fea0003800000 */
.L_x_140:
        /* <DEDUP_REMOVED lines=10> */
.L_x_143:
[----:B------:R-:W-:Y:S05]  /*7b50*/  BSYNC B1 ;  /* 0x0000000000017941 */ /* 0x000fea0003800000 */
.L_x_142:
        /* <DEDUP_REMOVED lines=10> */
.L_x_145:
[----:B------:R-:W-:Y:S05]  /*7c00*/  BSYNC B1 ;  /* 0x0000000000017941 */ /* 0x000fea0003800000 */
.L_x_144:
        /* <DEDUP_REMOVED lines=10> */
.L_x_147:
[----:B------:R-:W-:Y:S05]  /*7cb0*/  BSYNC B1 ;  /* 0x0000000000017941 */ /* 0x000fea0003800000 */
.L_x_146:
        /* <DEDUP_REMOVED lines=10> */
.L_x_149:
[----:B------:R-:W-:Y:S05]  /*7d60*/  BSYNC B1 ;  /* 0x0000000000017941 */ /* 0x000fea0003800000 */
.L_x_148:
        /* <DEDUP_REMOVED lines=10> */
.L_x_151:
[----:B------:R-:W-:Y:S05]  /*7e10*/  BSYNC B1 ;  /* 0x0000000000017941 */ /* 0x000fea0003800000 */
.L_x_150:
        /* <DEDUP_REMOVED lines=10> */
.L_x_153:
[----:B------:R-:W-:Y:S05]  /*7ec0*/  BSYNC B1 ;  /* 0x0000000000017941 */ /* 0x000fea0003800000 */
.L_x_152:
        /* <DEDUP_REMOVED lines=10> */
.L_x_155:
[----:B------:R-:W-:Y:S05]  /*7f70*/  BSYNC B1 ;  /* 0x0000000000017941 */ /* 0x000fea0003800000 */
.L_x_154:
        /* <DEDUP_REMOVED lines=10> */
.L_x_157:
[----:B------:R-:W-:Y:S05]  /*8020*/  BSYNC B1 ;  /* 0x0000000000017941 */ /* 0x000fea0003800000 */
.L_x_156:
        /* <DEDUP_REMOVED lines=10> */
.L_x_159:
[----:B------:R-:W-:Y:S05]  /*80d0*/  BSYNC B1 ;  /* 0x0000000000017941 */ /* 0x000fea0003800000 */
.L_x_158:
        /* <DEDUP_REMOVED lines=10> */
.L_x_161:
[----:B------:R-:W-:Y:S05]  /*8180*/  BSYNC B1 ;  /* 0x0000000000017941 */ /* 0x000fea0003800000 */
.L_x_160:
        /* <DEDUP_REMOVED lines=10> */
.L_x_163:
[----:B------:R-:W-:Y:S05]  /*8230*/  BSYNC B1 ;  /* 0x0000000000017941 */ /* 0x000fea0003800000 */
.L_x_162:
        /* <DEDUP_REMOVED lines=10> */
.L_x_165:
[----:B------:R-:W-:Y:S05]  /*82e0*/  BSYNC B1 ;  /* 0x0000000000017941 */ /* 0x000fea0003800000 */
.L_x_164:
        /* <DEDUP_REMOVED lines=10> */
.L_x_167:
[----:B------:R-:W-:Y:S05]  /*8390*/  BSYNC B1 ;  /* 0x0000000000017941 */ /* 0x000fea0003800000 */
.L_x_166:
        /* <DEDUP_REMOVED lines=10> */
.L_x_169:
[----:B------:R-:W-:Y:S05]  /*8440*/  BSYNC B1 ;  /* 0x0000000000017941 */ /* 0x000fea0003800000 */
.L_x_168:
        /* <DEDUP_REMOVED lines=10> */
.L_x_171:
[----:B------:R-:W-:Y:S05]  /*84f0*/  BSYNC B1 ;  /* 0x0000000000017941 */ /* 0x000fea0003800000 */
.L_x_170:
        /* <DEDUP_REMOVED lines=10> */
.L_x_173:
[----:B------:R-:W-:Y:S05]  /*85a0*/  BSYNC B1 ;  /* 0x0000000000017941 */ /* 0x000fea0003800000 */
.L_x_172:
        /* <DEDUP_REMOVED lines=10> */
.L_x_175:
[----:B------:R-:W-:Y:S05]  /*8650*/  BSYNC B1 ;  /* 0x0000000000017941 */ /* 0x000fea0003800000 */
.L_x_174:
        /* <DEDUP_REMOVED lines=10> */
.L_x_177:
[----:B------:R-:W-:Y:S05]  /*8700*/  BSYNC B1 ;  /* 0x0000000000017941 */ /* 0x000fea0003800000 */
.L_x_176:
        /* <DEDUP_REMOVED lines=10> */
.L_x_179:
[----:B------:R-:W-:Y:S05]  /*87b0*/  BSYNC B1 ;  /* 0x0000000000017941 */ /* 0x000fea0003800000 */
.L_x_178:
        /* <DEDUP_REMOVED lines=10> */
.L_x_181:
[----:B------:R-:W-:Y:S05]  /*8860*/  BSYNC B1 ;  /* 0x0000000000017941 */ /* 0x000fea0003800000 */
.L_x_180:
        /* <DEDUP_REMOVED lines=10> */
.L_x_183:
[----:B------:R-:W-:Y:S05]  /*8910*/  BSYNC B1 ;  /* 0x0000000000017941 */ /* 0x000fea0003800000 */
.L_x_182:
        /* <DEDUP_REMOVED lines=10> */
.L_x_185:
[----:B------:R-:W-:Y:S05]  /*89c0*/  BSYNC B1 ;  /* 0x0000000000017941 */ /* 0x000fea0003800000 */
.L_x_184:
        /* <DEDUP_REMOVED lines=10> */
.L_x_187:
[----:B------:R-:W-:Y:S05]  /*8a70*/  BSYNC B1 ;  /* 0x0000000000017941 */ /* 0x000fea0003800000 */
.L_x_186:
        /* <DEDUP_REMOVED lines=10> */
.L_x_189:
[----:B------:R-:W-:Y:S05]  /*8b20*/  BSYNC B1 ;  /* 0x0000000000017941 */ /* 0x000fea0003800000 */
.L_x_188:
        /* <DEDUP_REMOVED lines=10> */
.L_x_191:
[----:B------:R-:W-:Y:S05]  /*8bd0*/  BSYNC B1 ;  /* 0x0000000000017941 */ /* 0x000fea0003800000 */
.L_x_190:
        /* <DEDUP_REMOVED lines=10> */
.L_x_193:
[----:B------:R-:W-:Y:S05]  /*8c80*/  BSYNC B1 ;  /* 0x0000000000017941 */ /* 0x000fea0003800000 */
.L_x_192:
        /* <DEDUP_REMOVED lines=10> */
.L_x_195:
[----:B------:R-:W-:Y:S05]  /*8d30*/  BSYNC B1 ;  /* 0x0000000000017941 */ /* 0x000fea0003800000 */
.L_x_194:
        /* <DEDUP_REMOVED lines=10> */
.L_x_197:
[----:B------:R-:W-:Y:S05]  /*8de0*/  BSYNC B1 ;  /* 0x0000000000017941 */ /* 0x000fea0003800000 */
.L_x_196:
        /* <DEDUP_REMOVED lines=10> */
.L_x_199:
[----:B------:R-:W-:Y:S05]  /*8e90*/  BSYNC B1 ;  /* 0x0000000000017941 */ /* 0x000fea0003800000 */
.L_x_198:
        /* <DEDUP_REMOVED lines=10> */
.L_x_201:
[----:B------:R-:W-:Y:S05]  /*8f40*/  BSYNC B1 ;  /* 0x0000000000017941 */ /* 0x000fea0003800000 */
.L_x_200:
        /* <DEDUP_REMOVED lines=10> */
.L_x_203:
[----:B------:R-:W-:Y:S05]  /*8ff0*/  BSYNC B1 ;  /* 0x0000000000017941 */ /* 0x000fea0003800000 */
.L_x_202:
        /* <DEDUP_REMOVED lines=10> */
.L_x_205:
[----:B------:R-:W-:Y:S05]  /*90a0*/  BSYNC B1 ;  /* 0x0000000000017941 */ /* 0x000fea0003800000 */
.L_x_204:
        /* <DEDUP_REMOVED lines=10> */
.L_x_207:
[----:B------:R-:W-:Y:S05]  /*9150*/  BSYNC B1 ;  /* 0x0000000000017941 */ /* 0x000fea0003800000 */
.L_x_206:
        /* <DEDUP_REMOVED lines=10> */
.L_x_209:
[----:B------:R-:W-:Y:S05]  /*9200*/  BSYNC B1 ;  /* 0x0000000000017941 */ /* 0x000fea0003800000 */
.L_x_208:
        /* <DEDUP_REMOVED lines=10> */
.L_x_211:
[----:B------:R-:W-:Y:S05]  /*92b0*/  BSYNC B1 ;  /* 0x0000000000017941 */ /* 0x000fea0003800000 */
.L_x_210:
        /* <DEDUP_REMOVED lines=10> */
.L_x_213:
[----:B------:R-:W-:Y:S05]  /*9360*/  BSYNC B1 ;  /* 0x0000000000017941 */ /* 0x000fea0003800000 */
.L_x_212:
        /* <DEDUP_REMOVED lines=10> */
.L_x_215:
[----:B------:R-:W-:Y:S05]  /*9410*/  BSYNC B1 ;  /* 0x0000000000017941 */ /* 0x000fea0003800000 */
.L_x_214:
        /* <DEDUP_REMOVED lines=10> */
.L_x_217:
[----:B------:R-:W-:Y:S05]  /*94c0*/  BSYNC B1 ;  /* 0x0000000000017941 */ /* 0x000fea0003800000 */
.L_x_216:
        /* <DEDUP_REMOVED lines=10> */
.L_x_219:
[----:B------:R-:W-:Y:S05]  /*9570*/  BSYNC B1 ;  /* 0x0000000000017941 */ /* 0x000fea0003800000 */
.L_x_218:
        /* <DEDUP_REMOVED lines=10> */
.L_x_221:
[----:B------:R-:W-:Y:S05]  /*9620*/  BSYNC B1 ;  /* 0x0000000000017941 */ /* 0x000fea0003800000 */
.L_x_220:
        /* <DEDUP_REMOVED lines=10> */
.L_x_223:
[----:B------:R-:W-:Y:S05]  /*96d0*/  BSYNC B1 ;  /* 0x0000000000017941 */ /* 0x000fea0003800000 */
.L_x_222:
        /* <DEDUP_REMOVED lines=10> */
.L_x_225:
[----:B------:R-:W-:Y:S05]  /*9780*/  BSYNC B1 ;  /* 0x0000000000017941 */ /* 0x000fea0003800000 */
.L_x_224:
        /* <DEDUP_REMOVED lines=10> */
.L_x_227:
[----:B------:R-:W-:Y:S05]  /*9830*/  BSYNC B1 ;  /* 0x0000000000017941 */ /* 0x000fea0003800000 */
.L_x_226:
        /* <DEDUP_REMOVED lines=10> */
.L_x_229:
[----:B------:R-:W-:Y:S05]  /*98e0*/  BSYNC B1 ;  /* 0x0000000000017941 */ /* 0x000fea0003800000 */
.L_x_228:
        /* <DEDUP_REMOVED lines=10> */
.L_x_231:
[----:B------:R-:W-:Y:S05]  /*9990*/  BSYNC B1 ;  /* 0x0000000000017941 */ /* 0x000fea0003800000 */
.L_x_230:
        /* <DEDUP_REMOVED lines=10> */
.L_x_233:
[----:B------:R-:W-:Y:S05]  /*9a40*/  BSYNC B1 ;  /* 0x0000000000017941 */ /* 0x000fea0003800000 */
.L_x_232:
        /* <DEDUP_REMOVED lines=10> */
.L_x_235:
[----:B------:R-:W-:Y:S05]  /*9af0*/  BSYNC B1 ;  /* 0x0000000000017941 */ /* 0x000fea0003800000 */
.L_x_234:
        /* <DEDUP_REMOVED lines=10> */
.L_x_237:
[----:B------:R-:W-:Y:S05]  /*9ba0*/  BSYNC B1 ;  /* 0x0000000000017941 */ /* 0x000fea0003800000 */
.L_x_236:
        /* <DEDUP_REMOVED lines=10> */
.L_x_239:
[----:B------:R-:W-:Y:S05]  /*9c50*/  BSYNC B1 ;  /* 0x0000000000017941 */ /* 0x000fea0003800000 */
.L_x_238:
        /* <DEDUP_REMOVED lines=10> */
.L_x_241:
[----:B------:R-:W-:Y:S05]  /*9d00*/  BSYNC B1 ;  /* 0x0000000000017941 */ /* 0x000fea0003800000 */
.L_x_240:
        /* <DEDUP_REMOVED lines=10> */
.L_x_243:
[----:B------:R-:W-:Y:S05]  /*9db0*/  BSYNC B1 ;  /* 0x0000000000017941 */ /* 0x000fea0003800000 */
.L_x_242:
        /* <DEDUP_REMOVED lines=10> */
.L_x_245:
[----:B------:R-:W-:Y:S05]  /*9e60*/  BSYNC B1 ;  /* 0x0000000000017941 */ /* 0x000fea0003800000 */
.L_x_244:
        /* <DEDUP_REMOVED lines=10> */
.L_x_247:
[----:B------:R-:W-:Y:S05]  /*9f10*/  BSYNC B1 ;  /* 0x0000000000017941 */ /* 0x000fea0003800000 */
.L_x_246:
        /* <DEDUP_REMOVED lines=10> */
.L_x_249:
[----:B------:R-:W-:Y:S05]  /*9fc0*/  BSYNC B1 ;  /* 0x0000000000017941 */ /* 0x000fea0003800000 */
.L_x_248:
        /* <DEDUP_REMOVED lines=10> */
.L_x_251:
[----:B------:R-:W-:Y:S05]  /*a070*/  BSYNC B1 ;  /* 0x0000000000017941 */ /* 0x000fea0003800000 */
.L_x_250:
        /* <DEDUP_REMOVED lines=10> */
.L_x_253:
[----:B------:R-:W-:Y:S05]  /*a120*/  BSYNC B1 ;  /* 0x0000000000017941 */ /* 0x000fea0003800000 */
.L_x_252:
        /* <DEDUP_REMOVED lines=10> */
.L_x_255:
[----:B------:R-:W-:Y:S05]  /*a1d0*/  BSYNC B1 ;  /* 0x0000000000017941 */ /* 0x000fea0003800000 */
.L_x_254:
        /* <DEDUP_REMOVED lines=10> */
.L_x_257:
[----:B------:R-:W-:Y:S05]  /*a280*/  BSYNC B1 ;  /* 0x0000000000017941 */ /* 0x000fea0003800000 */
.L_x_256:
        /* <DEDUP_REMOVED lines=10> */
.L_x_259:
[----:B------:R-:W-:Y:S05]  /*a330*/  BSYNC B1 ;  /* 0x0000000000017941 */ /* 0x000fea0003800000 */
.L_x_258:
        /* <DEDUP_REMOVED lines=10> */
.L_x_261:
[----:B------:R-:W-:Y:S05]  /*a3e0*/  BSYNC B1 ;  /* 0x0000000000017941 */ /* 0x000fea0003800000 */
.L_x_260:
        /* <DEDUP_REMOVED lines=10> */
.L_x_263:
[----:B------:R-:W-:Y:S05]  /*a490*/  BSYNC B1 ;  /* 0x0000000000017941 */ /* 0x000fea0003800000 */
.L_x_262:
        /* <DEDUP_REMOVED lines=10> */
.L_x_265:
[----:B------:R-:W-:Y:S05]  /*a540*/  BSYNC B1 ;  /* 0x0000000000017941 */ /* 0x000fea0003800000 */
.L_x_264:
        /* <DEDUP_REMOVED lines=10> */
.L_x_267:
[----:B------:R-:W-:Y:S05]  /*a5f0*/  BSYNC B1 ;  /* 0x0000000000017941 */ /* 0x000fea0003800000 */
.L_x_266:
        /* <DEDUP_REMOVED lines=10> */
.L_x_269:
[----:B------:R-:W-:Y:S05]  /*a6a0*/  BSYNC B1 ;  /* 0x0000000000017941 */ /* 0x000fea0003800000 */
.L_x_268:
        /* <DEDUP_REMOVED lines=10> */
.L_x_271:
[----:B------:R-:W-:Y:S05]  /*a750*/  BSYNC B1 ;  /* 0x0000000000017941 */ /* 0x000fea0003800000 */
.L_x_270:
        /* <DEDUP_REMOVED lines=10> */
.L_x_273:
[----:B------:R-:W-:Y:S05]  /*a800*/  BSYNC B1 ;  /* 0x0000000000017941 */ /* 0x000fea0003800000 */
.L_x_272:
        /* <DEDUP_REMOVED lines=10> */
.L_x_275:
[----:B------:R-:W-:Y:S05]  /*a8b0*/  BSYNC B1 ;  /* 0x0000000000017941 */ /* 0x000fea0003800000 */
.L_x_274:
        /* <DEDUP_REMOVED lines=10> */
.L_x_277:
[----:B------:R-:W-:Y:S05]  /*a960*/  BSYNC B1 ;  /* 0x0000000000017941 */ /* 0x000fea0003800000 */
.L_x_276:
[----:B0-234-:R-:W2:Y:S01]  /*a970*/  LDL.LU R10, [R1+0x1f4] ;  /* 0x0001f400010a7983 */ /* 0x01dea20000300800 */
[----:B-----5:R-:W-:Y:S01]  /*a980*/  HADD2.F32 R11, -RZ, R23.H0_H0 ;  /* 0x20000017ff0b7230 */ /* 0x020fe20000004100 */
        /* <DEDUP_REMOVED lines=8> */
.L_x_279:
[----:B------:R-:W-:Y:S05]  /*aa10*/  BSYNC B1 ;  /* 0x0000000000017941 */ /* 0x000fea0003800000 */
.L_x_278:
[----:B------:R-:W3:Y:S01]  /*aa20*/  LDL.LU R10, [R1+0x1f8] ;  /* 0x0001f800010a7983 */ /* 0x000ee20000300800 */
[----:B0----5:R-:W-:Y:S01]  /*aa30*/  HADD2.F32 R11, -RZ, R23.H0_H0 ;  /* 0x20000017ff0b7230 */ /* 0x021fe20000004100 */
[----:B------:R-:W-:Y:S01]  /*aa40*/  ISETP.GT.AND P1, PT, R0, 0xf9, P0 ;  /* 0x000000f90000780c */ /* 0x000fe20000724270 */
[----:B------:R-:W-:Y:S01]  /*aa50*/  BSSY B1, `(.L_x_280) ;  /* 0x000000a000017945 */ /* 0x000fe20003800000 */
[----:B------:R-:W-:Y:S02]  /*aa60*/  IADD3 R167, P0, R3, 0x80, RZ ;  /* 0x0000008003a77810 */ /* 0x000fe40007f1e0ff */
[----:B------:R-:W-:-:S04]  /*aa70*/  FMUL R11, R11, R16 ;  /* 0x000000100b0b7220 */ /* 0x000fc80000400000 */
[----:B---3--:R-:W-:-:S05]  /*aa80*/  FFMA R11, R10, R2, R11 ;  /* 0x000000020a0b7223 */ /* 0x008fca000000000b */
[----:B------:R-:W-:-:S04]  /*aa90*/  F2FP.F16.F32.PACK_AB R11, RZ, R11 ;  /* 0x0000000bff0b723e */ /* 0x000fc800000000ff */
[----:B------:R-:W-:Y:S01]  /*aaa0*/  PRMT R3, R11, 0x7610, R3 ;  /* 0x000076100b037816 */ /* 0x000fe20000000003 */
[----:B------:R-:W-:-:S04]  /*aab0*/  IMAD.X R11, RZ, RZ, UR7, P0 ;  /* 0x00000007ff0b7e24 */ /* 0x000fc800080e06ff */
[----:B------:R0:W-:Y:S01]  /*aac0*/  @P2 STG.E.U16 desc[UR36][R6.64+0x1f0], R3 ;  /* 0x0001f00306002986 */ /* 0x0001e2000c101524 */
[----:B------:R-:W-:Y:S05]  /*aad0*/  @!P1 BRA `(.L_x_281) ;  /* 0x0000000000049947 */ /* 0x000fea0003800000 */
[----:B------:R3:W5:Y:S02]  /*aae0*/  LDG.E.LTC128B.U16 R23, desc[UR36][R8.64+0x1f2] ;  /* 0x0001f22408177981 */ /* 0x000764000c1e1520 */
.L_x_281:
[----:B------:R-:W-:Y:S05]  /*aaf0*/  BSYNC B1 ;  /* 0x0000000000017941 */ /* 0x000fea0003800000 */
.L_x_280:
[----:B------:R-:W4:Y:S01]  /*ab00*/  LDL.LU R10, [R1+0x1fc] ;  /* 0x0001fc00010a7983 */ /* 0x000f220000300800 */
[----:B0----5:R-:W-:Y:S01]  /*ab10*/  HADD2.F32 R3, -RZ, R23.H0_H0 ;  /* 0x20000017ff037230 */ /* 0x021fe20000004100 */
[----:B------:R-:W-:Y:S01]  /*ab20*/  ISETP.GT.AND P0, PT, R17, 0x80, PT ;  /* 0x000000801100780c */ /* 0x000fe20003f04270 */
[----:B--23--:R-:W-:-:S03]  /*ab30*/  IMAD R8, R11, R14, RZ ;  /* 0x0000000e0b087224 */ /* 0x00cfc600078e02ff */
[----:B------:R-:W-:Y:S01]  /*ab40*/  FMUL R3, R3, R16 ;  /* 0x0000001003037220 */ /* 0x000fe20000400000 */
[C---:B------:R-:W-:Y:S01]  /*ab50*/  IMAD R165, R167.reuse, R15, R8 ;  /* 0x0000000fa7a57224 */ /* 0x040fe200078e0208 */
[----:B------:R-:W-:Y:S01]  /*ab60*/  ISETP.GT.AND P4, PT, R0, RZ, P0 ;  /* 0x000000ff0000720c */ /* 0x000fe20000784270 */
[----:B------:R-:W-:-:S04]  /*ab70*/  IMAD.WIDE.U32 R8, R167, R14, R20 ;  /* 0x0000000ea7087225 */ /* 0x000fc800078e0014 */
[----:B------:R-:W-:Y:S02]  /*ab80*/  IMAD.IADD R9, R9, 0x1, R165 ;  /* 0x0000000109097824 */ /* 0x000fe400078e02a5 */
[----:B----4-:R-:W-:Y:S01]  /*ab90*/  FFMA R3, R10, R2, R3 ;  /* 0x000000020a037223 */ /* 0x010fe20000000003 */
[----:B------:R-:W-:-:S04]  /*aba0*/  LEA R10, P2, R8, R12, 0x1 ;  /* 0x0000000c080a7211 */ /* 0x000fc800078408ff */
[----:B------:R-:W-:Y:S02]  /*abb0*/  F2FP.F16.F32.PACK_AB R3, RZ, R3 ;  /* 0x00000003ff03723e */ /* 0x000fe400000000ff */
[--C-:B------:R-:W-:Y:S02]  /*abc0*/  LEA.HI.X R11, R8, R13, R9.reuse, 0x1, P2 ;  /* 0x0000000d080b7211 */ /* 0x100fe400010f0c09 */
[----:B------:R-:W-:-:S05]  /*abd0*/  PRMT R9, R3, 0x7610, R9 ;  /* 0x0000761003097816 */ /* 0x000fca0000000009 */
[----:B------:R0:W-:Y:S04]  /*abe0*/  @P1 STG.E.U16 desc[UR36][R6.64+0x1f2], R9 ;  /* 0x0001f20906001986 */ /* 0x0001e8000c101524 */
[----:B------:R-:W2:Y:S01]  /*abf0*/  @P4 LDG.E.LTC128B.U16 R23, desc[UR36][R10.64] ;  /* 0x000000240a174981 */ /* 0x000ea2000c1e1520 */
[----:B-1----:R-:W-:Y:S01]  /*ac00*/  MOV R159, UR8 ;  /* 0x00000008009f7c02 */ /* 0x002fe20008000f00 */
[----:B------:R-:W-:Y:S01]  /*ac10*/  IMAD.U32 R161, RZ, RZ, UR8 ;  /* 0x00000008ffa17e24 */ /* 0x000fe2000f8e00ff */
[----:B------:R-:W-:Y:S01]  /*ac20*/  ISETP.GT.AND P2, PT, R0, 0x1, P0 ;  /* 0x000000010000780c */ /* 0x000fe20000744270 */
[----:B------:R-:W-:Y:S01]  /*ac30*/  IMAD.U32 R164, RZ, RZ, UR9 ;  /* 0x00000009ffa47e24 */ /* 0x000fe2000f8e00ff */
[----:B------:R-:W-:Y:S01]  /*ac40*/  BSSY B1, `(.L_x_282) ;  /* 0x0000012000017945 */ /* 0x000fe20003800000 */
[----:B------:R-:W-:-:S02]  /*ac50*/  IMAD.SHL.U32 R159, R159, 0x100, RZ ;  /* 0x000001009f9f7824 */ /* 0x000fc400078e00ff */
[----:B0-----:R-:W-:Y:S01]  /*ac60*/  IMAD.WIDE.U32 R8, R167, R14, R18 ;  /* 0x0000000ea7087225 */ /* 0x001fe200078e0012 */
[----:B------:R-:W-:-:S03]  /*ac70*/  SHF.L.U64.HI R161, R161, 0x8, R164 ;  /* 0x00000008a1a17819 */ /* 0x000fc600000102a4 */
[----:B------:R-:W-:Y:S02]  /*ac80*/  IMAD.IADD R9, R165, 0x1, R9 ;  /* 0x00000001a5097824 */ /* 0x000fe400078e0209 */
[----:B------:R-:W-:Y:S01]  /*ac90*/  IMAD.WIDE.U32 R162, R22, UR43, R8 ;  /* 0x0000002b16a27c25 */ /* 0x000fe2000f8e0008 */
[----:B------:R-:W-:-:S03]  /*aca0*/  IADD3 R8, P1, R159, R4, RZ ;  /* 0x000000049f087210 */ /* 0x000fc60007f3e0ff */
[----:B------:R-:W-:Y:S01]  /*acb0*/  IMAD.IADD R7, R157, 0x1, R163 ;  /* 0x000000019d077824 */ /* 0x000fe200078e02a3 */
[----:B------:R-:W-:Y:S01]  /*acc0*/  LEA R6, P3, R162, R12, 0x1 ;  /* 0x0000000ca2067211 */ /* 0x000fe200078608ff */
[----:B------:R-:W-:-:S03]  /*acd0*/  IMAD.X R9, R161, 0x1, R5, P1 ;  /* 0x00000001a1097824 */ /* 0x000fc600008e0605 */
[----:B------:R-:W-:Y:S01]  /*ace0*/  LEA.HI.X R7, R162, R13, R7, 0x1, P3 ;  /* 0x0000000da2077211 */ /* 0x000fe200018f0c07 */
[----:B--2---:R-:W-:-:S05]  /*acf0*/  HADD2.F32 R3, -RZ, R23.H0_H0 ;  /* 0x20000017ff037230 */ /* 0x004fca0000004100 */
[----:B------:R-:W-:-:S04]  /*ad00*/  FMUL R3, R3, R16 ;  /* 0x0000001003037220 */ /* 0x000fc80000400000 */
[----:B------:R-:W-:-:S05]  /*ad10*/  FFMA R3, R24, R2, R3 ;  /* 0x0000000218037223 */ /* 0x000fca0000000003 */
[----:B------:R-:W-:-:S05]  /*ad20*/  F2FP.F16.F32.PACK_AB R3, RZ, R3 ;  /* 0x00000003ff03723e */ /* 0x000fca00000000ff */
[----:B------:R0:W-:Y:S01]  /*ad30*/  @P4 STG.E.U16 desc[UR36][R8.64], R3 ;  /* 0x0000000308004986 */ /* 0x0001e2000c101524 */
[----:B------:R-:W-:Y:S05]  /*ad40*/  @!P2 BRA `(.L_x_283) ;  /* 0x000000000004a947 */ /* 0x000fea0003800000 */
[----:B------:R1:W5:Y:S02]  /*ad50*/  LDG.E.LTC128B.U16 R23, desc[UR36][R6.64+0x2] ;  /* 0x0000022406177981 */ /* 0x000364000c1e1520 */
.L_x_283:
[----:B------:R-:W-:Y:S05]  /*ad60*/  BSYNC B1 ;  /* 0x0000000000017941 */ /* 0x000fea0003800000 */
.L_x_282:
[----:B0----5:R-:W-:Y:S01]  /*ad70*/  HADD2.F32 R3, -RZ, R23.H0_H0 ;  /* 0x20000017ff037230 */ /* 0x021fe20000004100 */
[----:B------:R-:W-:Y:S01]  /*ad80*/  ISETP.GT.AND P1, PT, R17, 0x88, PT ;  /* 0x000000881100780c */ /* 0x000fe20003f24270 */
[----:B------:R-:W-:Y:S01]  /*ad90*/  IMAD.WIDE.U32 R14, R167, R14, R154 ;  /* 0x0000000ea70e7225 */ /* 0x000fe200078e009a */
[----:B------:R-:W-:Y:S03]  /*ada0*/  BSSY B1, `(.L_x_284) ;  /* 0x0000010000017945 */ /* 0x000fe60003800000 */
[----:B------:R-:W-:Y:S01]  /*adb0*/  FMUL R10, R3, R16 ;  /* 0x00000010030a7220 */ /* 0x000fe20000400000 */
[----:B------:R-:W-:Y:S02]  /*adc0*/  ISETP.GT.AND P3, PT, R0, RZ, P1 ;  /* 0x000000ff0000720c */ /* 0x000fe40000f64270 */
[----:B------:R-:W-:Y:S01]  /*add0*/  IADD3 R152, P4, R152, R14, RZ ;  /* 0x0000000e98987210 */ /* 0x000fe20007f9e0ff */
[----:B------:R-:W-:Y:S01]  /*ade0*/  FFMA R10, R25, R2, R10 ;  /* 0x00000002190a7223 */ /* 0x000fe2000000000a */
[----:B------:R-:W-:-:S02]  /*adf0*/  IADD3 R165, R165, R15, RZ ;  /* 0x0000000fa5a57210 */ /* 0x000fc40007ffe0ff */
[----:B------:R-:W-:Y:S02]  /*ae00*/  IADD3 R14, P5, R18, R14, RZ ;  /* 0x0000000e120e7210 */ /* 0x000fe40007fbe0ff */
[----:B------:R-:W-:Y:S01]  /*ae10*/  F2FP.F16.F32.PACK_AB R3, RZ, R10 ;  /* 0x0000000aff03723e */ /* 0x000fe200000000ff */
[----:B------:R-:W-:Y:S01]  /*ae20*/  IMAD.X R20, R165, 0x1, R21, P4 ;  /* 0x00000001a5147824 */ /* 0x000fe200020e0615 */
[C---:B------:R-:W-:Y:S02]  /*ae30*/  LEA R10, P4, R152.reuse, R12, 0x1 ;  /* 0x0000000c980a7211 */ /* 0x040fe400078808ff */
[----:B------:R-:W-:Y:S02]  /*ae40*/  PRMT R17, R3, 0x7610, R17 ;  /* 0x0000761003117816 */ /* 0x000fe40000000011 */
[----:B------:R-:W-:Y:S02]  /*ae50*/  LEA.HI.X R11, R152, R13, R20, 0x1, P4 ;  /* 0x0000000d980b7211 */ /* 0x000fe400020f0c14 */
[----:B------:R-:W-:Y:S01]  /*ae60*/  PRMT R3, R23, 0x7610, R3 ;  /* 0x0000761017037816 */ /* 0x000fe20000000003 */
[----:B------:R0:W-:Y:S01]  /*ae70*/  @P2 STG.E.U16 desc[UR36][R8.64+0x2], R17 ;  /* 0x0000021108002986 */ /* 0x0001e2000c101524 */
[----:B------:R-:W-:Y:S05]  /*ae80*/  @!P3 BRA `(.L_x_285) ;  /* 0x000000000004b947 */ /* 0x000fea0003800000 */
[----:B------:R2:W5:Y:S02]  /*ae90*/  LDG.E.LTC128B.U16 R3, desc[UR36][R10.64] ;  /* 0x000000240a037981 */ /* 0x000564000c1e1520 */
.L_x_285:
[----:B------:R-:W-:Y:S05]  /*aea0*/  BSYNC B1 ;  /* 0x0000000000017941 */ /* 0x000fea0003800000 */
.L_x_284:
[----:B--2--5:R-:W-:Y:S01]  /*aeb0*/  HADD2.F32 R11, -RZ, R3.H0_H0 ;  /* 0x20000003ff0b7230 */ /* 0x024fe20000004100 */
[----:B------:R-:W-:Y:S01]  /*aec0*/  IADD3 R10, P2, R8, R158, RZ ;  /* 0x0000009e080a7210 */ /* 0x000fe20007f5e0ff */
[----:B------:R-:W-:Y:S01]  /*aed0*/  IMAD.X R15, R19, 0x1, R165, P5 ;  /* 0x00000001130f7824 */ /* 0x000fe200028e06a5 */
[----:B------:R-:W-:Y:S01]  /*aee0*/  ISETP.GT.AND P5, PT, R0, 0x1, P1 ;  /* 0x000000010000780c */ /* 0x000fe20000fa4270 */
[----:B------:R-:W-:Y:S01]  /*aef0*/  BSSY B1, `(.L_x_286) ;  /* 0x000000c000017945 */ /* 0x000fe20003800000 */
[----:B------:R-:W-:Y:S01]  /*af00*/  FMUL R11, R11, R16 ;  /* 0x000000100b0b7220 */ /* 0x000fe20000400000 */
[----:B------:R-:W-:-:S04]  /*af10*/  IMAD.WIDE.U32 R22, R22, UR43, R14 ;  /* 0x0000002b16167c25 */ /* 0x000fc8000f8e000e */
[----:B------:R-:W-:Y:S01]  /*af20*/  FFMA R11, R26, R2, R11 ;  /* 0x000000021a0b7223 */ /* 0x000fe2000000000b */
[----:B------:R-:W-:Y:S01]  /*af30*/  IMAD.IADD R157, R157, 0x1, R23 ;  /* 0x000000019d9d7824 */ /* 0x000fe200078e0217 */
[----:B------:R-:W-:-:S03]  /*af40*/  LEA R12, P4, R22, R12, 0x1 ;  /* 0x0000000c160c7211 */ /* 0x000fc600078808ff */
[----:B------:R-:W-:Y:S01]  /*af50*/  F2FP.F16.F32.PACK_AB R14, RZ, R11 ;  /* 0x0000000bff0e723e */ /* 0x000fe200000000ff */
[----:B------:R-:W-:Y:S01]  /*af60*/  IMAD.X R11, R9, 0x1, R156, P2 ;  /* 0x00000001090b7824 */ /* 0x000fe200010e069c */
[----:B------:R-:W-:-:S04]  /*af70*/  LEA.HI.X R13, R22, R13, R157, 0x1, P4 ;  /* 0x0000000d160d7211 */ /* 0x000fc800020f0c9d */
[----:B------:R2:W-:Y:S01]  /*af80*/  @P3 STG.E.U16 desc[UR36][R10.64], R14 ;  /* 0x0000000e0a003986 */ /* 0x0005e2000c101524 */
[----:B------:R-:W-:Y:S05]  /*af90*/  @!P5 BRA `(.L_x_287) ;  /* 0x000000000004d947 */ /* 0x000fea0003800000 */
[----:B------:R3:W5:Y:S02]  /*afa0*/  LDG.E.LTC128B.U16 R3, desc[UR36][R12.64+0x2] ;  /* 0x000002240c037981 */ /* 0x000764000c1e1520 */
.L_x_287:
[----:B------:R-:W-:Y:S05]  /*afb0*/  BSYNC B1 ;  /* 0x0000000000017941 */ /* 0x000fea0003800000 */
.L_x_286:
[----:B-----5:R-:W-:Y:S01]  /*afc0*/  HADD2.F32 R15, -RZ, R3.H0_H0 ;  /* 0x20000003ff0f7230 */ /* 0x020fe20000004100 */
[----:B------:R-:W-:Y:S01]  /*afd0*/  ISETP.GT.AND P2, PT, R0, 0x8, P0 ;  /* 0x000000080000780c */ /* 0x000fe20000744270 */
[----:B------:R-:W-:Y:S03]  /*afe0*/  BSSY B1, `(.L_x_288) ;  /* 0x0000007000017945 */ /* 0x000fe60003800000 */
[----:B--2---:R-:W-:-:S04]  /*aff0*/  FMUL R14, R15, R16 ;  /* 0x000000100f0e7220 */ /* 0x004fc80000400000 */
[----:B------:R-:W-:-:S05]  /*b000*/  FFMA R14, R27, R2, R14 ;  /* 0x000000021b0e7223 */ /* 0x000fca000000000e */
[----:B------:R-:W-:-:S05]  /*b010*/  F2FP.F16.F32.PACK_AB R14, RZ, R14 ;  /* 0x0000000eff0e723e */ /* 0x000fca00000000ff */
[----:B------:R2:W-:Y:S01]  /*b020*/  @P5 STG.E.U16 desc[UR36][R10.64+0x2], R14 ;  /* 0x0000020e0a005986 */ /* 0x0005e2000c101524 */
[----:B------:R-:W-:Y:S05]  /*b030*/  @!P2 BRA `(.L_x_289) ;  /* 0x000000000004a947 */ /* 0x000fea0003800000 */
[----:B------:R4:W5:Y:S02]  /*b040*/  LDG.E.LTC128B.U16 R3, desc[UR36][R6.64+0x10] ;  /* 0x0000102406037981 */ /* 0x000964000c1e1520 */
.L_x_289:
[----:B------:R-:W-:Y:S05]  /*b050*/  BSYNC B1 ;  /* 0x0000000000017941 */ /* 0x000fea0003800000 */
.L_x_288:
[----:B--2--5:R-:W-:Y:S01]  /*b060*/  HADD2.F32 R11, -RZ, R3.H0_H0 ;  /* 0x20000003ff0b7230 */ /* 0x024fe20000004100 */
[----:B------:R-:W-:Y:S01]  /*b070*/  ISETP.GT.AND P3, PT, R0, 0x9, P0 ;  /* 0x000000090000780c */ /* 0x000fe20000764270 */
[----:B------:R-:W-:Y:S03]  /*b080*/  BSSY B1, `(.L_x_290) ;  /* 0x0000007000017945 */ /* 0x000fe60003800000 */
[----:B------:R-:W-:-:S04]  /*b090*/  FMUL R11, R11, R16 ;  /* 0x000000100b0b7220 */ /* 0x000fc80000400000 */
[----:B------:R-:W-:-:S05]  /*b0a0*/  FFMA R11, R28, R2, R11 ;  /* 0x000000021c0b7223 */ /* 0x000fca000000000b */
[----:B------:R-:W-:-:S05]  /*b0b0*/  F2FP.F16.F32.PACK_AB R11, RZ, R11 ;  /* 0x0000000bff0b723e */ /* 0x000fca00000000ff */
[----:B------:R2:W-:Y:S01]  /*b0c0*/  @P2 STG.E.U16 desc[UR36][R8.64+0x10], R11 ;  /* 0x0000100b08002986 */ /* 0x0005e2000c101524 */
[----:B------:R-:W-:Y:S05]  /*b0d0*/  @!P3 BRA `(.L_x_291) ;  /* 0x000000000004b947 */ /* 0x000fea0003800000 */
[----:B------:R0:W5:Y:S02]  /*b0e0*/  LDG.E.LTC128B.U16 R3, desc[UR36][R6.64+0x12] ;  /* 0x0000122406037981 */ /* 0x000164000c1e1520 */
.L_x_291:
[----:B------:R-:W-:Y:S05]  /*b0f0*/  BSYNC B1 ;  /* 0x0000000000017941 */ /* 0x000fea0003800000 */
.L_x_290:
        /* <DEDUP_REMOVED lines=9> */
.L_x_293:
[----:B------:R-:W-:Y:S05]  /*b190*/  BSYNC B1 ;  /* 0x0000000000017941 */ /* 0x000fea0003800000 */
.L_x_292:
[----:B-----5:R-:W-:Y:S01]  /*b1a0*/  HADD2.F32 R11, -RZ, R3.H0_H0 ;  /* 0x20000003ff0b7230 */ /* 0x020fe20000004100 */
[----:B--2---:R-:W-:Y:S01]  /*b1b0*/  IADD3 R10, P3, R158, R8, RZ ;  /* 0x000000089e0a7210 */ /* 0x004fe20007f7e0ff */
[----:B------:R-:W-:Y:S01]  /*b1c0*/  BSSY B1, `(.L_x_294) ;  /* 0x0000009000017945 */ /* 0x000fe20003800000 */
[----:B------:R-:W-:Y:S02]  /*b1d0*/  ISETP.GT.AND P2, PT, R0, 0x9, P1 ;  /* 0x000000090000780c */ /* 0x000fe40000f44270 */
[----:B------:R-:W-:-:S04]  /*b1e0*/  FMUL R11, R11, R16 ;  /* 0x000000100b0b7220 */ /* 0x000fc80000400000 */
[----:B------:R-:W-:-:S05]  /*b1f0*/  FFMA R11, R30, R2, R11 ;  /* 0x000000021e0b7223 */ /* 0x000fca000000000b */
[----:B------:R-:W-:Y:S02]  /*b200*/  F2FP.F16.F32.PACK_AB R14, RZ, R11 ;  /* 0x0000000bff0e723e */ /* 0x000fe400000000ff */
[----:B------:R-:W-:-:S05]  /*b210*/  IADD3.X R11, R156, R9, RZ, P3, !PT ;  /* 0x000000099c0b7210 */ /* 0x000fca0001ffe4ff */
[----:B------:R2:W-:Y:S01]  /*b220*/  @P4 STG.E.U16 desc[UR36][R10.64+0x10], R14 ;  /* 0x0000100e0a004986 */ /* 0x0005e2000c101524 */
[----:B------:R-:W-:Y:S05]  /*b230*/  @!P2 BRA `(.L_x_295) ;  /* 0x000000000004a947 */ /* 0x000fea0003800000 */
[----:B------:R0:W5:Y:S02]  /*b240*/  LDG.E.LTC128B.U16 R3, desc[UR36][R12.64+0x12] ;  /* 0x000012240c037981 */ /* 0x000164000c1e1520 */
.L_x_295:
[----:B------:R-:W-:Y:S05]  /*b250*/  BSYNC B1 ;  /* 0x0000000000017941 */ /* 0x000fea0003800000 */
.L_x_294:
[----:B--2--5:R-:W-:Y:S01]  /*b260*/  HADD2.F32 R11, -RZ, R3.H0_H0 ;  /* 0x20000003ff0b7230 */ /* 0x024fe20000004100 */
[----:B------:R-:W-:Y:S01]  /*b270*/  IADD3 R158, P3, P4, R158, R4, R159 ;  /* 0x000000049e9e7210 */ /* 0x000fe20007c7e09f */
[----:B------:R-:W-:Y:S01]  /*b280*/  BSSY B1, `(.L_x_296) ;  /* 0x0000009000017945 */ /* 0x000fe20003800000 */
[----:B------:R-:W-:Y:S02]  /*b290*/  ISETP.GT.AND P5, PT, R0, 0x10, P0 ;  /* 0x000000100000780c */ /* 0x000fe400007a4270 */
[----:B------:R-:W-:Y:S01]  /*b2a0*/  FMUL R10, R11, R16 ;  /* 0x000000100b0a7220 */ /* 0x000fe20000400000 */
[----:B------:R-:W-:-:S03]  /*b2b0*/  IADD3.X R159, R156, R5, R161, P3, P4 ;  /* 0x000000059c9f7210 */ /* 0x000fc60001fe84a1 */
[----:B------:R-:W-:-:S05]  /*b2c0*/  FFMA R10, R31, R2, R10 ;  /* 0x000000021f0a7223 */ /* 0x000fca000000000a */
[----:B------:R-:W-:-:S05]  /*b2d0*/  F2FP.F16.F32.PACK_AB R10, RZ, R10 ;  /* 0x0000000aff0a723e */ /* 0x000fca00000000ff */
[----:B------:R2:W-:Y:S01]  /*b2e0*/  @P2 STG.E.U16 desc[UR36][R158.64+0x12], R10 ;  /* 0x0000120a9e002986 */ /* 0x0005e2000c101524 */
[----:B------:R-:W-:Y:S05]  /*b2f0*/  @!P5 BRA `(.L_x_297) ;  /* 0x000000000004d947 */ /* 0x000fea0003800000 */
[----:B------:R0:W5:Y:S02]  /*b300*/  LDG.E.LTC128B.U16 R3, desc[UR36][R6.64+0x20] ;  /* 0x0000202406037981 */ /* 0x000164000c1e1520 */
.L_x_297:
[----:B------:R-:W-:Y:S05]  /*b310*/  BSYNC B1 ;  /* 0x0000000000017941 */ /* 0x000fea0003800000 */
.L_x_296:
[----:B-----5:R-:W-:Y:S01]  /*b320*/  HADD2.F32 R5, -RZ, R3.H0_H0 ;  /* 0x20000003ff057230 */ /* 0x020fe20000004100 */
        /* <DEDUP_REMOVED lines=8> */
.L_x_299:
[----:B------:R-:W-:Y:S05]  /*b3b0*/  BSYNC B1 ;  /* 0x0000000000017941 */ /* 0x000fea0003800000 */
.L_x_298:
[----:B0----5:R-:W-:Y:S01]  /*b3c0*/  HADD2.F32 R5, -RZ, R3.H0_H0 ;  /* 0x20000003ff057230 */ /* 0x021fe20000004100 */
        /* <DEDUP_REMOVED lines=8> */
.L_x_301:
[----:B------:R-:W-:Y:S05]  /*b450*/  BSYNC B1 ;  /* 0x0000000000017941 */ /* 0x000fea0003800000 */
.L_x_300:
[----:B-----5:R-:W-:Y:S01]  /*b460*/  HADD2.F32 R5, -RZ, R3.H0_H0 ;  /* 0x20000003ff057230 */ /* 0x020fe20000004100 */
[----:B------:R-:W-:Y:S01]  /*b470*/  ISETP.GT.AND P2, PT, R0, 0x11, P1 ;  /* 0x000000110000780c */ /* 0x000fe20000f44270 */
[----:B0-----:R-:W-:Y:S01]  /*b480*/  @P3 IMAD.MOV.U32 R4, RZ, RZ, R158 ;  /* 0x000000ffff043224 */ /* 0x001fe200078e009e */
[----:B------:R-:W-:Y:S02]  /*b490*/  BSSY B1, `(.L_x_302) ;  /* 0x0000009000017945 */ /* 0x000fe40003800000 */
[----:B------:R-:W-:-:S04]  /*b4a0*/  FMUL R5, R5, R16 ;  /* 0x0000001005057220 */ /* 0x000fc80000400000 */
[----:B------:R-:W-:-:S05]  /*b4b0*/  FFMA R5, R34, R2, R5 ;  /* 0x0000000222057223 */ /* 0x000fca0000000005 */
[----:B------:R-:W-:-:S04]  /*b4c0*/  F2FP.F16.F32.PACK_AB R5, RZ, R5 ;  /* 0x00000005ff05723e */ /* 0x000fc800000000ff */
[----:B--2---:R-:W-:Y:S01]  /*b4d0*/  PRMT R10, R5, 0x7610, R10 ;  /* 0x00007610050a7816 */ /* 0x004fe2000000000a */
[----:B------:R-:W-:-:S05]  /*b4e0*/  @P3 IMAD.MOV.U32 R5, RZ, RZ, R159 ;  /* 0x000000ffff053224 */ /* 0x000fca00078e009f */
[----:B------:R0:W-:Y:S01]  /*b4f0*/  @P3 STG.E.U16 desc[UR36][R4.64+0x20], R10 ;  /* 0x0000200a04003986 */ /* 0x0001e2000c101524 */
[----:B------:R-:W-:Y:S05]  /*b500*/  @!P2 BRA `(.L_x_303) ;  /* 0x000000000004a947 */ /* 0x000fea0003800000 */
[----:B------:R2:W5:Y:S02]  /*b510*/  LDG.E.LTC128B.U16 R3, desc[UR36][R12.64+0x22] ;  /* 0x000022240c037981 */ /* 0x000564000c1e1520 */
.L_x_303:
[----:B------:R-:W-:Y:S05]  /*b520*/  BSYNC B1 ;  /* 0x0000000000017941 */ /* 0x000fea0003800000 */
.L_x_302:
[----:B0----5:R-:W-:Y:S01]  /*b530*/  HADD2.F32 R5, -RZ, R3.H0_H0 ;  /* 0x20000003ff057230 */ /* 0x021fe20000004100 */
[----:B------:R-:W-:Y:S01]  /*b540*/  ISETP.GT.AND P3, PT, R0, 0x18, P0 ;  /* 0x000000180000780c */ /* 0x000fe20000764270 */
[----:B------:R-:W-:Y:S03]  /*b550*/  BSSY B1, `(.L_x_304) ;  /* 0x000000a000017945 */ /* 0x000fe60003800000 */
[----:B------:R-:W-:Y:S01]  /*b560*/  FMUL R4, R5, R16 ;  /* 0x0000001005047220 */ /* 0x000fe20000400000 */
[----:B------:R-:W-:-:S03]  /*b570*/  @P2 IMAD.MOV.U32 R5, RZ, RZ, R159 ;  /* 0x000000ffff052224 */ /* 0x000fc600078e009f */
[----:B------:R-:W-:-:S05]  /*b580*/  FFMA R4, R35, R2, R4 ;  /* 0x0000000223047223 */ /* 0x000fca0000000004 */
[----:B------:R-:W-:-:S04]  /*b590*/  F2FP.F16.F32.PACK_AB R4, RZ, R4 ;  /* 0x00000004ff04723e */ /* 0x000fc800000000ff */
[----:B------:R-:W-:Y:S01]  /*b5a0*/  PRMT R10, R4, 0x7610, R10 ;  /* 0x00007610040a7816 */ /* 0x000fe2000000000a */
[----:B------:R-:W-:-:S05]  /*b5b0*/  @P2 IMAD.MOV.U32 R4, RZ, RZ, R158 ;  /* 0x000000ffff042224 */ /* 0x000fca00078e009e */
[----:B------:R0:W-:Y:S01]  /*b5c0*/  @P2 STG.E.U16 desc[UR36][R4.64+0x22], R10 ;  /* 0x0000220a04002986 */ /* 0x0001e2000c101524 */
[----:B------:R-:W-:Y:S05]  /*b5d0*/  @!P3 BRA `(.L_x_305) ;  /* 0x000000000004b947 */ /* 0x000fea0003800000 */
[----:B------:R0:W5:Y:S02]  /*b5e0*/  LDG.E.LTC128B.U16 R3, desc[UR36][R6.64+0x30] ;  /* 0x0000302406037981 */ /* 0x000164000c1e1520 */
.L_x_305:
[----:B------:R-:W-:Y:S05]  /*b5f0*/  BSYNC B1 ;  /* 0x0000000000017941 */ /* 0x000fea0003800000 */
.L_x_304:
        /* <DEDUP_REMOVED lines=9> */
.L_x_307:
[----:B------:R-:W-:Y:S05]  /*b690*/  BSYNC B1 ;  /* 0x0000000000017941 */ /* 0x000fea0003800000 */
.L_x_306:
        /* <DEDUP_REMOVED lines=9> */
.L_x_309:
[----:B------:R-:W-:Y:S05]  /*b730*/  BSYNC B1 ;  /* 0x0000000000017941 */ /* 0x000fea0003800000 */
.L_x_308:
[----:B-----5:R-:W-:Y:S01]  /*b740*/  HADD2.F32 R5, -RZ, R3.H0_H0 ;  /* 0x20000003ff057230 */ /* 0x020fe20000004100 */
[----:B0-----:R-:W-:Y:S01]  /*b750*/  @P3 MOV R4, R158 ;  /* 0x0000009e00043202 */ /* 0x001fe20000000f00 */
[----:B------:R-:W-:Y:S01]  /*b760*/  BSSY B1, `(.L_x_310) ;  /* 0x000000a000017945 */ /* 0x000fe20003800000 */
[----:B------:R-:W-:Y:S02]  /*b770*/  ISETP.GT.AND P2, PT, R0, 0x19, P1 ;  /* 0x000000190000780c */ /* 0x000fe40000f44270 */
[----:B------:R-:W-:-:S04]  /*b780*/  FMUL R5, R5, R16 ;  /* 0x0000001005057220 */ /* 0x000fc80000400000 */
[----:B------:R-:W-:-:S05]  /*b790*/  FFMA R5, R38, R2, R5 ;  /* 0x0000000226057223 */ /* 0x000fca0000000005 */
[----:B------:R-:W-:-:S04]  /*b7a0*/  F2FP.F16.F32.PACK_AB R5, RZ, R5 ;  /* 0x00000005ff05723e */ /* 0x000fc800000000ff */
[----:B------:R-:W-:Y:S01]  /*b7b0*/  PRMT R10, R5, 0x7610, R10 ;  /* 0x00007610050a7816 */ /* 0x000fe2000000000a */
[----:B------:R-:W-:-:S05]  /*b7c0*/  @P3 IMAD.MOV.U32 R5, RZ, RZ, R159 ;  /* 0x000000ffff053224 */ /* 0x000fca00078e009f */
[----:B------:R0:W-:Y:S01]  /*b7d0*/  @P3 STG.E.U16 desc[UR36][R4.64+0x30], R10 ;  /* 0x0000300a04003986 */ /* 0x0001e2000c101524 */
[----:B------:R-:W-:Y:S05]  /*b7e0*/  @!P2 BRA `(.L_x_311) ;  /* 0x000000000004a947 */ /* 0x000fea0003800000 */
[----:B------:R0:W5:Y:S02]  /*b7f0*/  LDG.E.LTC128B.U16 R3, desc[UR36][R12.64+0x32] ;  /* 0x000032240c037981 */ /* 0x000164000c1e1520 */
.L_x_311:
[----:B------:R-:W-:Y:S05]  /*b800*/  BSYNC B1 ;  /* 0x0000000000017941 */ /* 0x000fea0003800000 */
.L_x_310:
        /* <DEDUP_REMOVED lines=12> */
.L_x_313:
[----:B------:R-:W-:Y:S05]  /*b8d0*/  BSYNC B1 ;  /* 0x0000000000017941 */ /* 0x000fea0003800000 */
.L_x_312:
        /* <DEDUP_REMOVED lines=9> */
.L_x_315:
[----:B------:R-:W-:Y:S05]  /*b970*/  BSYNC B1 ;  /* 0x0000000000017941 */ /* 0x000fea0003800000 */
.L_x_314:
        /* <DEDUP_REMOVED lines=9> */
.L_x_317:
[----:B------:R-:W-:Y:S05]  /*ba10*/  BSYNC B1 ;  /* 0x0000000000017941 */ /* 0x000fea0003800000 */
.L_x_316:
[----:B-----5:R-:W-:Y:S01]  /*ba20*/  HADD2.F32 R5, -RZ, R3.H0_H0 ;  /* 0x20000003ff057230 */ /* 0x020fe20000004100 */
[----:B------:R-:W-:Y:S01]  /*ba30*/  ISETP.GT.AND P2, PT, R0, 0x21, P1 ;  /* 0x000000210000780c */ /* 0x000fe20000f44270 */
[----:B0-----:R-:W-:Y:S01]  /*ba40*/  @P3 IMAD.MOV.U32 R4, RZ, RZ, R158 ;  /* 0x000000ffff043224 */ /* 0x001fe200078e009e */
[----:B------:R-:W-:Y:S02]  /*ba50*/  BSSY B1, `(.L_x_318) ;  /* 0x0000009000017945 */ /* 0x000fe40003800000 */
[----:B------:R-:W-:-:S04]  /*ba60*/  FMUL R5, R5, R16 ;  /* 0x0000001005057220 */ /* 0x000fc80000400000 */
[----:B------:R-:W-:-:S05]  /*ba70*/  FFMA R5, R42, R2, R5 ;  /* 0x000000022a057223 */ /* 0x000fca0000000005 */
[----:B------:R-:W-:-:S04]  /*ba80*/  F2FP.F16.F32.PACK_AB R5, RZ, R5 ;  /* 0x00000005ff05723e */ /* 0x000fc800000000ff */
[----:B------:R-:W-:Y:S02]  /*ba90*/  PRMT R10, R5, 0x7610, R10 ;  /* 0x00007610050a7816 */ /* 0x000fe4000000000a */
[----:B------:R-:W-:-:S05]  /*baa0*/  @P3 MOV R5, R159 ;  /* 0x0000009f00053202 */ /* 0x000fca0000000f00 */
[----:B------:R0:W-:Y:S01]  /*bab0*/  @P3 STG.E.U16 desc[UR36][R4.64+0x40], R10 ;  /* 0x0000400a04003986 */ /* 0x0001e2000c101524 */
[----:B------:R-:W-:Y:S05]  /*bac0*/  @!P2 BRA `(.L_x_319) ;  /* 0x000000000004a947 */ /* 0x000fea0003800000 */
[----:B------:R0:W5:Y:S02]  /*bad0*/  LDG.E.LTC128B.U16 R3, desc[UR36][R12.64+0x42] ;  /* 0x000042240c037981 */ /* 0x000164000c1e1520 */
.L_x_319:
[----:B------:R-:W-:Y:S05]  /*bae0*/  BSYNC B1 ;  /* 0x0000000000017941 */ /* 0x000fea0003800000 */
.L_x_318:
        /* <DEDUP_REMOVED lines=12> */
.L_x_321:
[----:B------:R-:W-:Y:S05]  /*bbb0*/  BSYNC B1 ;  /* 0x0000000000017941 */ /* 0x000fea0003800000 */
.L_x_320:
        /* <DEDUP_REMOVED lines=9> */
.L_x_323:
[----:B------:R-:W-:Y:S05]  /*bc50*/  BSYNC B1 ;  /* 0x0000000000017941 */ /* 0x000fea0003800000 */
.L_x_322:
        /* <DEDUP_REMOVED lines=9> */
.L_x_325:
[----:B------:R-:W-:Y:S05]  /*bcf0*/  BSYNC B1 ;  /* 0x0000000000017941 */ /* 0x000fea0003800000 */
.L_x_324:
[----:B-----5:R-:W-:Y:S01]  /*bd00*/  HADD2.F32 R5, -RZ, R3.H0_H0 ;  /* 0x20000003ff057230 */ /* 0x020fe20000004100 */
[----:B------:R-:W-:Y:S01]  /*bd10*/  ISETP.GT.AND P2, PT, R0, 0x29, P1 ;  /* 0x000000290000780c */ /* 0x000fe20000f44270 */
[----:B0-----:R-:W-:Y:S01]  /*bd20*/  @P3 IMAD.MOV.U32 R4, RZ, RZ, R158 ;  /* 0x000000ffff043224 */ /* 0x001fe200078e009e */
[----:B------:R-:W-:Y:S02]  /*bd30*/  BSSY B1, `(.L_x_326) ;  /* 0x0000009000017945 */ /* 0x000fe40003800000 */
        /* <DEDUP_REMOVED lines=8> */
.L_x_327:
[----:B------:R-:W-:Y:S05]  /*bdc0*/  BSYNC B1 ;  /* 0x0000000000017941 */ /* 0x000fea0003800000 */
.L_x_326:
[----:B0----5:R-:W-:Y:S01]  /*bdd0*/  HADD2.F32 R5, -RZ, R3.H0_H0 ;  /* 0x20000003ff057230 */ /* 0x021fe20000004100 */
[----:B------:R-:W-:Y:S01]  /*bde0*/  ISETP.GT.AND P3, PT, R0, 0x30, P0 ;  /* 0x000000300000780c */ /* 0x000fe20000764270 */
[----:B------:R-:W-:Y:S03]  /*bdf0*/  BSSY B1, `(.L_x_328) ;  /* 0x000000a000017945 */ /* 0x000fe60003800000 */
[----:B------:R-:W-:Y:S01]  /*be00*/  FMUL R4, R5, R16 ;  /* 0x0000001005047220 */ /* 0x000fe20000400000 */
[----:B------:R-:W-:-:S03]  /*be10*/  @P2 IMAD.MOV.U32 R5, RZ, RZ, R159 ;  /* 0x000000ffff052224 */ /* 0x000fc600078e009f */
[----:B------:R-:W-:-:S05]  /*be20*/  FFMA R4, R47, R2, R4 ;  /* 0x000000022f047223 */ /* 0x000fca0000000004 */
[----:B------:R-:W-:-:S04]  /*be30*/  F2FP.F16.F32.PACK_AB R4, RZ, R4 ;  /* 0x00000004ff04723e */ /* 0x000fc800000000ff */
[----:B------:R-:W-:Y:S02]  /*be40*/  PRMT R10, R4, 0x7610, R10 ;  /* 0x00007610040a7816 */ /* 0x000fe4000000000a */
[----:B------:R-:W-:-:S05]  /*be50*/  @P2 MOV R4, R158 ;  /* 0x0000009e00042202 */ /* 0x000fca0000000f00 */
[----:B------:R0:W-:Y:S01]  /*be60*/  @P2 STG.E.U16 desc[UR36][R4.64+0x52], R10 ;  /* 0x0000520a04002986 */ /* 0x0001e2000c101524 */
[----:B------:R-:W-:Y:S05]  /*be70*/  @!P3 BRA `(.L_x_329) ;  /* 0x000000000004b947 */ /* 0x000fea0003800000 */
[----:B------:R0:W5:Y:S02]  /*be80*/  LDG.E.LTC128B.U16 R3, desc[UR36][R6.64+0x60] ;  /* 0x0000602406037981 */ /* 0x000164000c1e1520 */
.L_x_329:
[----:B------:R-:W-:Y:S05]  /*be90*/  BSYNC B1 ;  /* 0x0000000000017941 */ /* 0x000fea0003800000 */
.L_x_328:
        /* <DEDUP_REMOVED lines=9> */
.L_x_331:
[----:B------:R-:W-:Y:S05]  /*bf30*/  BSYNC B1 ;  /* 0x0000000000017941 */ /* 0x000fea0003800000 */
.L_x_330:
        /* <DEDUP_REMOVED lines=9> */
.L_x_333:
[----:B------:R-:W-:Y:S05]  /*bfd0*/  BSYNC B1 ;  /* 0x0000000000017941 */ /* 0x000fea0003800000 */
.L_x_332:
        /* <DEDUP_REMOVED lines=12> */
.L_x_335:
[----:B------:R-:W-:Y:S05]  /*c0a0*/  BSYNC B1 ;  /* 0x0000000000017941 */ /* 0x000fea0003800000 */
.L_x_334:
[----:B0----5:R-:W-:Y:S01]  /*c0b0*/  HADD2.F32 R5, -RZ, R3.H0_H0 ;  /* 0x20000003ff057230 */ /* 0x021fe20000004100 */
[----:B------:R-:W-:Y:S01]  /*c0c0*/  ISETP.GT.AND P3, PT, R0, 0x38, P0 ;  /* 0x000000380000780c */ /* 0x000fe20000764270 */
[----:B------:R-:W-:Y:S03]  /*c0d0*/  BSSY B1, `(.L_x_336) ;  /* 0x000000a000017945 */ /* 0x000fe60003800000 */
[----:B------:R-:W-:Y:S01]  /*c0e0*/  FMUL R4, R5, R16 ;  /* 0x0000001005047220 */ /* 0x000fe20000400000 */
[----:B------:R-:W-:-:S03]  /*c0f0*/  @P2 MOV R5, R159 ;  /* 0x0000009f00052202 */ /* 0x000fc60000000f00 */
[----:B------:R-:W-:-:S05]  /*c100*/  FFMA R4, R51, R2, R4 ;  /* 0x0000000233047223 */ /* 0x000fca0000000004 */
[----:B------:R-:W-:-:S04]  /*c110*/  F2FP.F16.F32.PACK_AB R4, RZ, R4 ;  /* 0x00000004ff04723e */ /* 0x000fc800000000ff */
[----:B------:R-:W-:Y:S01]  /*c120*/  PRMT R10, R4, 0x7610, R10 ;  /* 0x00007610040a7816 */ /* 0x000fe2000000000a */
[----:B------:R-:W-:-:S05]  /*c130*/  @P2 IMAD.MOV.U32 R4, RZ, RZ, R158 ;  /* 0x000000ffff042224 */ /* 0x000fca00078e009e */
[----:B------:R0:W-:Y:S01]  /*c140*/  @P2 STG.E.U16 desc[UR36][R4.64+0x62], R10 ;  /* 0x0000620a04002986 */ /* 0x0001e2000c101524 */
[----:B------:R-:W-:Y:S05]  /*c150*/  @!P3 BRA `(.L_x_337) ;  /* 0x000000000004b947 */ /* 0x000fea0003800000 */
[----:B------:R0:W5:Y:S02]  /*c160*/  LDG.E.LTC128B.U16 R3, desc[UR36][R6.64+0x70] ;  /* 0x0000702406037981 */ /* 0x000164000c1e1520 */
.L_x_337:
[----:B------:R-:W-:Y:S05]  /*c170*/  BSYNC B1 ;  /* 0x0000000000017941 */ /* 0x000fea0003800000 */
.L_x_336:
        /* <DEDUP_REMOVED lines=9> */
.L_x_339:
[----:B------:R-:W-:Y:S05]  /*c210*/  BSYNC B1 ;  /* 0x0000000000017941 */ /* 0x000fea0003800000 */
.L_x_338:
        /* <DEDUP_REMOVED lines=9> */
.L_x_341:
[----:B------:R-:W-:Y:S05]  /*c2b0*/  BSYNC B1 ;  /* 0x0000000000017941 */ /* 0x000fea0003800000 */
.L_x_340:
        /* <DEDUP_REMOVED lines=12> */
.L_x_343:
[----:B------:R-:W-:Y:S05]  /*c380*/  BSYNC B1 ;  /* 0x0000000000017941 */ /* 0x000fea0003800000 */
.L_x_342:
        /* <DEDUP_REMOVED lines=12> */
.L_x_345:
[----:B------:R-:W-:Y:S05]  /*c450*/  BSYNC B1 ;  /* 0x0000000000017941 */ /* 0x000fea0003800000 */
.L_x_344:
        /* <DEDUP_REMOVED lines=9> */
.L_x_347:
[----:B------:R-:W-:Y:S05]  /*c4f0*/  BSYNC B1 ;  /* 0x0000000000017941 */ /* 0x000fea0003800000 */
.L_x_346:
        /* <DEDUP_REMOVED lines=9> */
.L_x_349:
[----:B------:R-:W-:Y:S05]  /*c590*/  BSYNC B1 ;  /* 0x0000000000017941 */ /* 0x000fea0003800000 */
.L_x_348:
        /* <DEDUP_REMOVED lines=12> */
.L_x_351:
[----:B------:R-:W-:Y:S05]  /*c660*/  BSYNC B1 ;  /* 0x0000000000017941 */ /* 0x000fea0003800000 */
.L_x_350:
        /* <DEDUP_REMOVED lines=12> */
.L_x_353:
[----:B------:R-:W-:Y:S05]  /*c730*/  BSYNC B1 ;  /* 0x0000000000017941 */ /* 0x000fea0003800000 */
.L_x_352:
        /* <DEDUP_REMOVED lines=9> */
.L_x_355:
[----:B------:R-:W-:Y:S05]  /*c7d0*/  BSYNC B1 ;  /* 0x0000000000017941 */ /* 0x000fea0003800000 */
.L_x_354:
        /* <DEDUP_REMOVED lines=9> */
.L_x_357:
[----:B------:R-:W-:Y:S05]  /*c870*/  BSYNC B1 ;  /* 0x0000000000017941 */ /* 0x000fea0003800000 */
.L_x_356:
        /* <DEDUP_REMOVED lines=12> */
.L_x_359:
[----:B------:R-:W-:Y:S05]  /*c940*/  BSYNC B1 ;  /* 0x0000000000017941 */ /* 0x000fea0003800000 */
.L_x_358:
        /* <DEDUP_REMOVED lines=12> */
.L_x_361:
[----:B------:R-:W-:Y:S05]  /*ca10*/  BSYNC B1 ;  /* 0x0000000000017941 */ /* 0x000fea0003800000 */
.L_x_360:
        /* <DEDUP_REMOVED lines=9> */
.L_x_363:
[----:B------:R-:W-:Y:S05]  /*cab0*/  BSYNC B1 ;  /* 0x0000000000017941 */ /* 0x000fea0003800000 */
.L_x_362:
        /* <DEDUP_REMOVED lines=9> */
.L_x_365:
[----:B------:R-:W-:Y:S05]  /*cb50*/  BSYNC B1 ;  /* 0x0000000000017941 */ /* 0x000fea0003800000 */
.L_x_364:
        /* <DEDUP_REMOVED lines=12> */
.L_x_367:
[----:B------:R-:W-:Y:S05]  /*cc20*/  BSYNC B1 ;  /* 0x0000000000017941 */ /* 0x000fea0003800000 */
.L_x_366:
        /* <DEDUP_REMOVED lines=12> */
.L_x_369:
[----:B------:R-:W-:Y:S05]  /*ccf0*/  BSYNC B1 ;  /* 0x0000000000017941 */ /* 0x000fea0003800000 */
.L_x_368:
        /* <DEDUP_REMOVED lines=9> */
.L_x_371:
[----:B------:R-:W-:Y:S05]  /*cd90*/  BSYNC B1 ;  /* 0x0000000000017941 */ /* 0x000fea0003800000 */
.L_x_370:
        /* <DEDUP_REMOVED lines=9> */
.L_x_373:
[----:B------:R-:W-:Y:S05]  /*ce30*/  BSYNC B1 ;  /* 0x0000000000017941 */ /* 0x000fea0003800000 */
.L_x_372:
        /* <DEDUP_REMOVED lines=12> */
.L_x_375:
[----:B------:R-:W-:Y:S05]  /*cf00*/  BSYNC B1 ;  /* 0x0000000000017941 */ /* 0x000fea0003800000 */
.L_x_374:
        /* <DEDUP_REMOVED lines=12> */
.L_x_377:
[----:B------:R-:W-:Y:S05]  /*cfd0*/  BSYNC B1 ;  /* 0x0000000000017941 */ /* 0x000fea0003800000 */
.L_x_376:
        /* <DEDUP_REMOVED lines=9> */
.L_x_379:
[----:B------:R-:W-:Y:S05]  /*d070*/  BSYNC B1 ;  /* 0x0000000000017941 */ /* 0x000fea0003800000 */
.L_x_378:
        /* <DEDUP_REMOVED lines=9> */
.L_x_381:
[----:B------:R-:W-:Y:S05]  /*d110*/  BSYNC B1 ;  /* 0x0000000000017941 */ /* 0x000fea0003800000 */
.L_x_380:
        /* <DEDUP_REMOVED lines=12> */
.L_x_383:
[----:B------:R-:W-:Y:S05]  /*d1e0*/  BSYNC B1 ;  /* 0x0000000000017941 */ /* 0x000fea0003800000 */
.L_x_382:
        /* <DEDUP_REMOVED lines=12> */
.L_x_385:
[----:B------:R-:W-:Y:S05]  /*d2b0*/  BSYNC B1 ;  /* 0x0000000000017941 */ /* 0x000fea0003800000 */
.L_x_384:
        /* <DEDUP_REMOVED lines=9> */
.L_x_387:
[----:B------:R-:W-:Y:S05]  /*d350*/  BSYNC B1 ;  /* 0x0000000000017941 */ /* 0x000fea0003800000 */
.L_x_386:
        /* <DEDUP_REMOVED lines=9> */
.L_x_389:
[----:B------:R-:W-:Y:S05]  /*d3f0*/  BSYNC B1 ;  /* 0x0000000000017941 */ /* 0x000fea0003800000 */
.L_x_388:
        /* <DEDUP_REMOVED lines=12> */
.L_x_391:
[----:B------:R-:W-:Y:S05]  /*d4c0*/  BSYNC B1 ;  /* 0x0000000000017941 */ /* 0x000fea0003800000 */
.L_x_390:
        /* <DEDUP_REMOVED lines=12> */
.L_x_393:
[----:B------:R-:W-:Y:S05]  /*d590*/  BSYNC B1 ;  /* 0x0000000000017941 */ /* 0x000fea0003800000 */
.L_x_392:
        /* <DEDUP_REMOVED lines=9> */
.L_x_395:
[----:B------:R-:W-:Y:S05]  /*d630*/  BSYNC B1 ;  /* 0x0000000000017941 */ /* 0x000fea0003800000 */
.L_x_394:
        /* <DEDUP_REMOVED lines=9> */
.L_x_397:
[----:B------:R-:W-:Y:S05]  /*d6d0*/  BSYNC B1 ;  /* 0x0000000000017941 */ /* 0x000fea0003800000 */
.L_x_396:
        /* <DEDUP_REMOVED lines=12> */
.L_x_399:
[----:B------:R-:W-:Y:S05]  /*d7a0*/  BSYNC B1 ;  /* 0x0000000000017941 */ /* 0x000fea0003800000 */
.L_x_398:
        /* <DEDUP_REMOVED lines=12> */
.L_x_401:
[----:B------:R-:W-:Y:S05]  /*d870*/  BSYNC B1 ;  /* 0x0000000000017941 */ /* 0x000fea0003800000 */
.L_x_400:
        /* <DEDUP_REMOVED lines=9> */
.L_x_403:
[----:B------:R-:W-:Y:S05]  /*d910*/  BSYNC B1 ;  /* 0x0000000000017941 */ /* 0x000fea0003800000 */
.L_x_402:
        /* <DEDUP_REMOVED lines=9> */
.L_x_405:
[----:B------:R-:W-:Y:S05]  /*d9b0*/  BSYNC B1 ;  /* 0x0000000000017941 */ /* 0x000fea0003800000 */
.L_x_404:
        /* <DEDUP_REMOVED lines=12> */
.L_x_407:
[----:B------:R-:W-:Y:S05]  /*da80*/  BSYNC B1 ;  /* 0x0000000000017941 */ /* 0x000fea0003800000 */
.L_x_406:
        /* <DEDUP_REMOVED lines=12> */
.L_x_409:
[----:B------:R-:W-:Y:S05]  /*db50*/  BSYNC B1 ;  /* 0x0000000000017941 */ /* 0x000fea0003800000 */
.L_x_408:
        /* <DEDUP_REMOVED lines=9> */
.L_x_411:
[----:B------:R-:W-:Y:S05]  /*dbf0*/  BSYNC B1 ;  /* 0x0000000000017941 */ /* 0x000fea0003800000 */
.L_x_410:
        /* <DEDUP_REMOVED lines=9> */
.L_x_413:
[----:B------:R-:W-:Y:S05]  /*dc90*/  BSYNC B1 ;  /* 0x0000000000017941 */ /* 0x000fea0003800000 */
.L_x_412:
        /* <DEDUP_REMOVED lines=12> */
.L_x_415:
[----:B------:R-:W-:Y:S05]  /*dd60*/  BSYNC B1 ;  /* 0x0000000000017941 */ /* 0x000fea0003800000 */
.L_x_414:
        /* <DEDUP_REMOVED lines=12> */
.L_x_417:
[----:B------:R-:W-:Y:S05]  /*de30*/  BSYNC B1 ;  /* 0x0000000000017941 */ /* 0x000fea0003800000 */
.L_x_416:
        /* <DEDUP_REMOVED lines=9> */
.L_x_419:
[----:B------:R-:W-:Y:S05]  /*ded0*/  BSYNC B1 ;  /* 0x0000000000017941 */ /* 0x000fea0003800000 */
.L_x_418:
        /* <DEDUP_REMOVED lines=9> */
.L_x_421:
[----:B------:R-:W-:Y:S05]  /*df70*/  BSYNC B1 ;  /* 0x0000000000017941 */ /* 0x000fea0003800000 */
.L_x_420:
        /* <DEDUP_REMOVED lines=12> */
.L_x_423:
[----:B------:R-:W-:Y:S05]  /*e040*/  BSYNC B1 ;  /* 0x0000000000017941 */ /* 0x000fea0003800000 */
.L_x_422:
        /* <DEDUP_REMOVED lines=12> */
.L_x_425:
[----:B------:R-:W-:Y:S05]  /*e110*/  BSYNC B1 ;  /* 0x0000000000017941 */ /* 0x000fea0003800000 */
.L_x_424:
        /* <DEDUP_REMOVED lines=9> */
.L_x_427:
[----:B------:R-:W-:Y:S05]  /*e1b0*/  BSYNC B1 ;  /* 0x0000000000017941 */ /* 0x000fea0003800000 */
.L_x_426:
        /* <DEDUP_REMOVED lines=9> */
.L_x_429:
[----:B------:R-:W-:Y:S05]  /*e250*/  BSYNC B1 ;  /* 0x0000000000017941 */ /* 0x000fea0003800000 */
.L_x_428:
        /* <DEDUP_REMOVED lines=12> */
.L_x_431:
[----:B------:R-:W-:Y:S05]  /*e320*/  BSYNC B1 ;  /* 0x0000000000017941 */ /* 0x000fea0003800000 */
.L_x_430:
        /* <DEDUP_REMOVED lines=12> */
.L_x_433:
[----:B------:R-:W-:Y:S05]  /*e3f0*/  BSYNC B1 ;  /* 0x0000000000017941 */ /* 0x000fea0003800000 */
.L_x_432:
        /* <DEDUP_REMOVED lines=9> */
.L_x_435:
[----:B------:R-:W-:Y:S05]  /*e490*/  BSYNC B1 ;  /* 0x0000000000017941 */ /* 0x000fea0003800000 */
.L_x_434:
        /* <DEDUP_REMOVED lines=9> */
.L_x_437:
[----:B------:R-:W-:Y:S05]  /*e530*/  BSYNC B1 ;  /* 0x0000000000017941 */ /* 0x000fea0003800000 */
.L_x_436:
        /* <DEDUP_REMOVED lines=12> */
.L_x_439:
[----:B------:R-:W-:Y:S05]  /*e600*/  BSYNC B1 ;  /* 0x0000000000017941 */ /* 0x000fea0003800000 */
.L_x_438:
        /* <DEDUP_REMOVED lines=12> */
.L_x_441:
[----:B------:R-:W-:Y:S05]  /*e6d0*/  BSYNC B1 ;  /* 0x0000000000017941 */ /* 0x000fea0003800000 */
.L_x_440:
        /* <DEDUP_REMOVED lines=9> */
.L_x_443:
[----:B------:R-:W-:Y:S05]  /*e770*/  BSYNC B1 ;  /* 0x0000000000017941 */ /* 0x000fea0003800000 */
.L_x_442:
        /* <DEDUP_REMOVED lines=9> */
.L_x_445:
[----:B------:R-:W-:Y:S05]  /*e810*/  BSYNC B1 ;  /* 0x0000000000017941 */ /* 0x000fea0003800000 */
.L_x_444:
        /* <DEDUP_REMOVED lines=12> */
.L_x_447:
[----:B------:R-:W-:Y:S05]  /*e8e0*/  BSYNC B1 ;  /* 0x0000000000017941 */ /* 0x000fea0003800000 */
.L_x_446:
        /* <DEDUP_REMOVED lines=12> */
.L_x_449:
[----:B------:R-:W-:Y:S05]  /*e9b0*/  BSYNC B1 ;  /* 0x0000000000017941 */ /* 0x000fea0003800000 */
.L_x_448:
        /* <DEDUP_REMOVED lines=9> */
.L_x_451:
[----:B------:R-:W-:Y:S05]  /*ea50*/  BSYNC B1 ;  /* 0x0000000000017941 */ /* 0x000fea0003800000 */
.L_x_450:
        /* <DEDUP_REMOVED lines=9> */
.L_x_453:
[----:B------:R-:W-:Y:S05]  /*eaf0*/  BSYNC B1 ;  /* 0x0000000000017941 */ /* 0x000fea0003800000 */
.L_x_452:
        /* <DEDUP_REMOVED lines=12> */
.L_x_455:
[----:B------:R-:W-:Y:S05]  /*ebc0*/  BSYNC B1 ;  /* 0x0000000000017941 */ /* 0x000fea0003800000 */
.L_x_454:
        /* <DEDUP_REMOVED lines=12> */
.L_x_457:
[----:B------:R-:W-:Y:S05]  /*ec90*/  BSYNC B1 ;  /* 0x0000000000017941 */ /* 0x000fea0003800000 */
.L_x_456:
        /* <DEDUP_REMOVED lines=9> */
.L_x_459:
[----:B------:R-:W-:Y:S05]  /*ed30*/  BSYNC B1 ;  /* 0x0000000000017941 */ /* 0x000fea0003800000 */
.L_x_458:
        /* <DEDUP_REMOVED lines=9> */
.L_x_461:
[----:B------:R-:W-:Y:S05]  /*edd0*/  BSYNC B1 ;  /* 0x0000000000017941 */ /* 0x000fea0003800000 */
.L_x_460:
        /* <DEDUP_REMOVED lines=12> */
.L_x_463:
[----:B------:R-:W-:Y:S05]  /*eea0*/  BSYNC B1 ;  /* 0x0000000000017941 */ /* 0x000fea0003800000 */
.L_x_462:
        /* <DEDUP_REMOVED lines=12> */
.L_x_465:
[----:B------:R-:W-:Y:S05]  /*ef70*/  BSYNC B1 ;  /* 0x0000000000017941 */ /* 0x000fea0003800000 */
.L_x_464:
        /* <DEDUP_REMOVED lines=9> */
.L_x_467:
[----:B------:R-:W-:Y:S05]  /*f010*/  BSYNC B1 ;  /* 0x0000000000017941 */ /* 0x000fea0003800000 */
.L_x_466:
        /* <DEDUP_REMOVED lines=9> */
.L_x_469:
[----:B------:R-:W-:Y:S05]  /*f0b0*/  BSYNC B1 ;  /* 0x0000000000017941 */ /* 0x000fea0003800000 */
.L_x_468:
        /* <DEDUP_REMOVED lines=12> */
.L_x_471:
[----:B------:R-:W-:Y:S05]  /*f180*/  BSYNC B1 ;  /* 0x0000000000017941 */ /* 0x000fea0003800000 */
.L_x_470:
        /* <DEDUP_REMOVED lines=12> */
.L_x_473:
[----:B------:R-:W-:Y:S05]  /*f250*/  BSYNC B1 ;  /* 0x0000000000017941 */ /* 0x000fea0003800000 */
.L_x_472:
        /* <DEDUP_REMOVED lines=9> */
.L_x_475:
[----:B------:R-:W-:Y:S05]  /*f2f0*/  BSYNC B1 ;  /* 0x0000000000017941 */ /* 0x000fea0003800000 */
.L_x_474:
        /* <DEDUP_REMOVED lines=9> */
.L_x_477:
[----:B------:R-:W-:Y:S05]  /*f390*/  BSYNC B1 ;  /* 0x0000000000017941 */ /* 0x000fea0003800000 */
.L_x_476:
        /* <DEDUP_REMOVED lines=12> */
.L_x_479:
[----:B------:R-:W-:Y:S05]  /*f460*/  BSYNC B1 ;  /* 0x0000000000017941 */ /* 0x000fea0003800000 */
.L_x_478:
        /* <DEDUP_REMOVED lines=12> */
.L_x_481:
[----:B------:R-:W-:Y:S05]  /*f530*/  BSYNC B1 ;  /* 0x0000000000017941 */ /* 0x000fea0003800000 */
.L_x_480:
        /* <DEDUP_REMOVED lines=9> */
.L_x_483:
[----:B------:R-:W-:Y:S05]  /*f5d0*/  BSYNC B1 ;  /* 0x0000000000017941 */ /* 0x000fea0003800000 */
.L_x_482:
        /* <DEDUP_REMOVED lines=9> */
.L_x_485:
[----:B------:R-:W-:Y:S05]  /*f670*/  BSYNC B1 ;  /* 0x0000000000017941 */ /* 0x000fea0003800000 */
.L_x_484:
        /* <DEDUP_REMOVED lines=12> */
.L_x_487:
[----:B------:R-:W-:Y:S05]  /*f740*/  BSYNC B1 ;  /* 0x0000000000017941 */ /* 0x000fea0003800000 */
.L_x_486:
        /* <DEDUP_REMOVED lines=12> */
.L_x_489:
[----:B------:R-:W-:Y:S05]  /*f810*/  BSYNC B1 ;  /* 0x0000000000017941 */ /* 0x000fea0003800000 */
.L_x_488:
        /* <DEDUP_REMOVED lines=9> */
.L_x_491:
[----:B------:R-:W-:Y:S05]  /*f8b0*/  BSYNC B1 ;  /* 0x0000000000017941 */ /* 0x000fea0003800000 */
.L_x_490:
        /* <DEDUP_REMOVED lines=9> */
.L_x_493:
[----:B------:R-:W-:Y:S05]  /*f950*/  BSYNC B1 ;  /* 0x0000000000017941 */ /* 0x000fea0003800000 */
.L_x_492:
        /* <DEDUP_REMOVED lines=12> */
.L_x_495:
[----:B------:R-:W-:Y:S05]  /*fa20*/  BSYNC B1 ;  /* 0x0000000000017941 */ /* 0x000fea0003800000 */
.L_x_494:
        /* <DEDUP_REMOVED lines=12> */
.L_x_497:
[----:B------:R-:W-:Y:S05]  /*faf0*/  BSYNC B1 ;  /* 0x0000000000017941 */ /* 0x000fea0003800000 */
.L_x_496:
        /* <DEDUP_REMOVED lines=9> */
.L_x_499:
[----:B------:R-:W-:Y:S05]  /*fb90*/  BSYNC B1 ;  /* 0x0000000000017941 */ /* 0x000fea0003800000 */
.L_x_498:
        /* <DEDUP_REMOVED lines=9> */
.L_x_501:
[----:B------:R-:W-:Y:S05]  /*fc30*/  BSYNC B1 ;  /* 0x0000000000017941 */ /* 0x000fea0003800000 */
.L_x_500:
        /* <DEDUP_REMOVED lines=12> */
.L_x_503:
[----:B------:R-:W-:Y:S05]  /*fd00*/  BSYNC B1 ;  /* 0x0000000000017941 */ /* 0x000fea0003800000 */
.L_x_502:
        /* <DEDUP_REMOVED lines=12> */
.L_x_505:
[----:B------:R-:W-:Y:S05]  /*fdd0*/  BSYNC B1 ;  /* 0x0000000000017941 */ /* 0x000fea0003800000 */
.L_x_504:
        /* <DEDUP_REMOVED lines=9> */
.L_x_507:
[----:B------:R-:W-:Y:S05]  /*fe70*/  BSYNC B1 ;  /* 0x0000000000017941 */ /* 0x000fea0003800000 */
.L_x_506:
        /* <DEDUP_REMOVED lines=9> */
.L_x_509:
[----:B------:R-:W-:Y:S05]  /*ff10*/  BSYNC B1 ;  /* 0x0000000000017941 */ /* 0x000fea0003800000 */
.L_x_508:
        /* <DEDUP_REMOVED lines=12> */
.L_x_511:
[----:B------:R-:W-:Y:S05]  /*ffe0*/  BSYNC B1 ;  /* 0x0000000000017941 */ /* 0x000fea0003800000 */
.L_x_510:
        /* <DEDUP_REMOVED lines=12> */
.L_x_513:
[----:B------:R-:W-:Y:S05]  /*100b0*/  BSYNC B1 ;  /* 0x0000000000017941 */ /* 0x000fea0003800000 */
.L_x_512:
        /* <DEDUP_REMOVED lines=9> */
.L_x_515:
[----:B------:R-:W-:Y:S05]  /*10150*/  BSYNC B1 ;  /* 0x0000000000017941 */ /* 0x000fea0003800000 */
.L_x_514:
        /* <DEDUP_REMOVED lines=9> */
.L_x_517:
[----:B------:R-:W-:Y:S05]  /*101f0*/  BSYNC B1 ;  /* 0x0000000000017941 */ /* 0x000fea0003800000 */
.L_x_516:
        /* <DEDUP_REMOVED lines=12> */
.L_x_519:
[----:B------:R-:W-:Y:S05]  /*102c0*/  BSYNC B1 ;  /* 0x0000000000017941 */ /* 0x000fea0003800000 */
.L_x_518:
        /* <DEDUP_REMOVED lines=12> */
.L_x_521:
[----:B------:R-:W-:Y:S05]  /*10390*/  BSYNC B1 ;  /* 0x0000000000017941 */ /* 0x000fea0003800000 */
.L_x_520:
        /* <DEDUP_REMOVED lines=9> */
.L_x_523:
[----:B------:R-:W-:Y:S05]  /*10430*/  BSYNC B1 ;  /* 0x0000000000017941 */ /* 0x000fea0003800000 */
.L_x_522:
        /* <DEDUP_REMOVED lines=9> */
.L_x_525:
[----:B------:R-:W-:Y:S05]  /*104d0*/  BSYNC B1 ;  /* 0x0000000000017941 */ /* 0x000fea0003800000 */
.L_x_524:
        /* <DEDUP_REMOVED lines=12> */
.L_x_527:
[----:B------:R-:W-:Y:S05]  /*105a0*/  BSYNC B1 ;  /* 0x0000000000017941 */ /* 0x000fea0003800000 */
.L_x_526:
        /* <DEDUP_REMOVED lines=12> */
.L_x_529:
[----:B------:R-:W-:Y:S05]  /*10670*/  BSYNC B1 ;  /* 0x0000000000017941 */ /* 0x000fea0003800000 */
.L_x_528:
        /* <DEDUP_REMOVED lines=9> */
.L_x_531:
[----:B------:R-:W-:Y:S05]  /*10710*/  BSYNC B1 ;  /* 0x0000000000017941 */ /* 0x000fea0003800000 */
.L_x_530:
        /* <DEDUP_REMOVED lines=9> */
.L_x_533:
[----:B------:R-:W-:Y:S05]  /*107b0*/  BSYNC B1 ;  /* 0x0000000000017941 */ /* 0x000fea0003800000 */
.L_x_532:
[----:B-----5:R-:W-:Y:S01]  /*107c0*/  HADD2.F32 R5, -RZ, R3.H0_H0 ;  /* 0x20000003ff057230 */ /* 0x020fe20000004100 */
[----:B------:R-:W-:Y:S01]  /*107d0*/  ISETP.GT.AND P1, PT, R0, 0xf9, P1 ;  /* 0x000000f90000780c */ /* 0x000fe20000f24270 */
[----:B0-----:R-:W-:Y:S01]  /*107e0*/  @P2 IMAD.MOV.U32 R4, RZ, RZ, R158 ;  /* 0x000000ffff042224 */ /* 0x001fe200078e009e */
[----:B------:R-:W-:Y:S02]  /*107f0*/  BSSY B1, `(.L_x_534) ;  /* 0x0000009000017945 */ /* 0x000fe40003800000 */
[----:B------:R-:W-:-:S04]  /*10800*/  FMUL R5, R5, R16 ;  /* 0x0000001005057220 */ /* 0x000fc80000400000 */
[----:B------:R-:W-:-:S05]  /*10810*/  FFMA R5, R150, R2, R5 ;  /* 0x0000000296057223 */ /* 0x000fca0000000005 */
[----:B------:R-:W-:-:S04]  /*10820*/  F2FP.F16.F32.PACK_AB R5, RZ, R5 ;  /* 0x00000005ff05723e */ /* 0x000fc800000000ff */
[----:B-1--4-:R-:W-:Y:S01]  /*10830*/  PRMT R6, R5, 0x7610, R6 ;  /* 0x0000761005067816 */ /* 0x012fe20000000006 */
[----:B------:R-:W-:-:S05]  /*10840*/  @P2 IMAD.MOV.U32 R5, RZ, RZ, R159 ;  /* 0x000000ffff052224 */ /* 0x000fca00078e009f */
[----:B------:R0:W-:Y:S01]  /*10850*/  @P2 STG.E.U16 desc[UR36][R4.64+0x1f0], R6 ;  /* 0x0001f00604002986 */ /* 0x0001e2000c101524 */
[----:B------:R-:W-:Y:S05]  /*10860*/  @!P1 BRA `(.L_x_535) ;  /* 0x0000000000049947 */ /* 0x000fea0003800000 */
[----:B------:R1:W5:Y:S02]  /*10870*/  LDG.E.LTC128B.U16 R3, desc[UR36][R12.64+0x1f2] ;  /* 0x0001f2240c037981 */ /* 0x000364000c1e1520 */
.L_x_535:
[----:B------:R-:W-:Y:S05]  /*10880*/  BSYNC B1 ;  /* 0x0000000000017941 */ /* 0x000fea0003800000 */
.L_x_534:
[----:B------:R-:W-:Y:S05]  /*10890*/  @!P1 BRA `(.L_x_536) ;  /* 0x0000004c00b09947 */ /* 0x000fea0003800000 */
[----:B-----5:R-:W-:-:S05]  /*108a0*/  HADD2.F32 R3, -RZ, R3.H0_H0 ;  /* 0x20000003ff037230 */ /* 0x020fca0000004100 */
[----:B------:R-:W-:-:S04]  /*108b0*/  FMUL R0, R3, R16 ;  /* 0x0000001003007220 */ /* 0x000fc80000400000 */
[----:B------:R-:W-:-:S05]  /*108c0*/  FFMA R0, R151, R2, R0 ;  /* 0x0000000297007223 */ /* 0x000fca0000000000 */
[----:B------:R-:W-:-:S05]  /*108d0*/  F2FP.F16.F32.PACK_AB R0, RZ, R0 ;  /* 0x00000000ff00723e */ /* 0x000fca00000000ff */
[----:B------:R4:W-:Y:S01]  /*108e0*/  STG.E.U16 desc[UR36][R158.64+0x1f2], R0 ;  /* 0x0001f2009e007986 */ /* 0x0009e2000c101524 */
[----:B------:R-:W-:Y:S05]  /*108f0*/  BRA `(.L_x_536) ;  /* 0x0000004c00987947 */ /* 0x000fea0003800000 */
.L_x_29:
[----:B------:R-:W2:Y:S01]  /*10900*/  LDL.LU R3, [R1] ;  /* 0x0000000001037983 */ /* 0x000ea20000300800 */
[----:B------:R-:W-:-:S03]  /*10910*/  ULDC.64 UR4, c[0x0][0x5c0] ;  /* 0x0001700000047ab9 */ /* 0x000fc60000000a00 */
[----:B------:R-:W3:Y:S04]  /*10920*/  LDL.LU R9, [R1+0x60] ;  /* 0x0000600001097983 */ /* 0x000ee80000300800 */
[----:B------:R-:W4:Y:S04]  /*10930*/  LDL.LU R11, [R1+0x8c] ;  /* 0x00008c00010b7983 */ /* 0x000f280000300800 */
[----:B------:R-:W5:Y:S04]  /*10940*/  LDL.LU R235, [R1+0x9c] ;  /* 0x00009c0001eb7983 */ /* 0x000f680000300800 */
        /* <DEDUP_REMOVED lines=75> */
[----:B------:R-:W5:Y:S01]  /*10e00*/  LDL.LU R158, [R1+0x1cc] ;  /* 0x0001cc00019e7983 */ /* 0x000f620000300800 */
[----:B--2---:R-:W-:-:S03]  /*10e10*/  FMUL R3, R3, R2 ;  /* 0x0000000203037220 */ /* 0x004fc60000400000 */
[----:B------:R-:W2:Y:S01]  /*10e20*/  LDL.LU R157, [R1+0x1d0] ;  /* 0x0001d000019d7983 */ /* 0x000ea20000300800 */
[----:B------:R-:W-:-:S03]  /*10e30*/  LEA R4, P0, R6, UR4, 0x1 ;  /* 0x0000000406047c11 */ /* 0x000fc6000f8008ff */
[----:B------:R-:W2:Y:S04]  /*10e40*/  LDL.LU R156, [R1+0x1d4] ;  /* 0x0001d400019c7983 */ /* 0x000ea80000300800 */
[----:B------:R-:W2:Y:S04]  /*10e50*/  LDL.LU R155, [R1+0x1d8] ;  /* 0x0001d800019b7983 */ /* 0x000ea80000300800 */
[----:B------:R-:W2:Y:S04]  /*10e60*/  LDL.LU R154, [R1+0x1dc] ;  /* 0x0001dc00019a7983 */ /* 0x000ea80000300800 */
[----:B------:R-:W2:Y:S01]  /*10e70*/  LDL.LU R153, [R1+0x1e0] ;  /* 0x0001e00001997983 */ /* 0x000ea20000300800 */
[----:B------:R-:W-:-:S03]  /*10e80*/  LEA.HI.X R5, R6, UR5, R10, 0x1, P0 ;  /* 0x0000000506057c11 */ /* 0x000fc600080f0c0a */
[----:B------:R-:W2:Y:S01]  /*10e90*/  LDL.LU R152, [R1+0x1e4] ;  /* 0x0001e40001987983 */ /* 0x000ea20000300800 */
[----:B------:R-:W-:-:S03]  /*10ea0*/  F2FP.F16.F32.PACK_AB R3, RZ, R3 ;  /* 0x00000003ff03723e */ /* 0x000fc600000000ff */
[----:B------:R-:W2:Y:S04]  /*10eb0*/  LDL.LU R23, [R1+0x1e8] ;  /* 0x0001e80001177983 */ /* 0x000ea80000300800 */
[----:B------:R-:W2:Y:S04]  /*10ec0*/  LDL.LU R22, [R1+0x1ec] ;  /* 0x0001ec0001167983 */ /* 0x000ea80000300800 */
[----:B------:R-:W2:Y:S04]  /*10ed0*/  LDL.LU R21, [R1+0x1f0] ;  /* 0x0001f00001157983 */ /* 0x000ea80000300800 */
[----:B------:R-:W2:Y:S04]  /*10ee0*/  LDL.LU R20, [R1+0x1f4] ;  /* 0x0001f40001147983 */ /* 0x000ea80000300800 */
[----:B------:R-:W2:Y:S04]  /*10ef0*/  LDL.LU R19, [R1+0x1f8] ;  /* 0x0001f80001137983 */ /* 0x000ea80000300800 */
[----:B------:R-:W2:Y:S04]  /*10f00*/  LDL.LU R18, [R1+0x1fc] ;  /* 0x0001fc0001127983 */ /* 0x000ea80000300800 */
[----:B------:R-:W3:Y:S04]  /*10f10*/  LDL.LU R7, [R1+0x8] ;  /* 0x0000080001077983 */ /* 0x000ee80000300800 */
[----:B------:R-:W4:Y:S04]  /*10f20*/  LDL.LU R6, [R1+0xc] ;  /* 0x00000c0001067983 */ /* 0x000f280000300800 */
[----:B------:R0:W-:Y:S04]  /*10f30*/  @P1 STG.E.U16 desc[UR36][R4.64], R3 ;  /* 0x0000000304001986 */ /* 0x0001e8000c101524 */
[----:B0-----:R-:W5:Y:S01]  /*10f40*/  LDL.LU R3, [R1+0x4] ;  /* 0x0000040001037983 */ /* 0x001f620000300800 */
[----:B------:R-:W-:Y:S01]  /*10f50*/  ISETP.GT.AND P0, PT, R0, 0x1, P3 ;  /* 0x000000010000780c */ /* 0x000fe20001f04270 */
[----:B------:R-:W-:Y:S01]  /*10f60*/  USHF.L.U32 UR5, UR8, 0x4, URZ ;  /* 0x0000000408057899 */ /* 0x000fe2000800063f */
[----:B------:R-:W-:Y:S01]  /*10f70*/  ISETP.GT.AND P2, PT, R17, 0x8, PT ;  /* 0x000000081100780c */ /* 0x000fe20003f44270 */
[----:B------:R-:W-:Y:S01]  /*10f80*/  USHF.L.U64.HI UR4, UR8, 0x4, UR9 ;  /* 0x0000000408047899 */ /* 0x000fe20008010209 */
[----:B---3--:R-:W-:-:S05]  /*10f90*/  FMUL R7, R7, R2 ;  /* 0x0000000207077220 */ /* 0x008fca0000400000 */
[----:B------:R-:W-:-:S04]  /*10fa0*/  F2FP.F16.F32.PACK_AB R7, RZ, R7 ;  /* 0x00000007ff07723e */ /* 0x000fc800000000ff */
[----:B------:R-:W-:Y:S01]  /*10fb0*/  PRMT R8, R7, 0x7610, R8 ;  /* 0x0000761007087816 */ /* 0x000fe20000000008 */
[----:B-----5:R-:W-:-:S05]  /*10fc0*/  FMUL R3, R3, R2 ;  /* 0x0000000203037220 */ /* 0x020fca0000400000 */
[----:B------:R-:W-:-:S05]  /*10fd0*/  F2FP.F16.F32.PACK_AB R3, RZ, R3 ;  /* 0x00000003ff03723e */ /* 0x000fca00000000ff */
[----:B------:R4:W-:Y:S01]  /*10fe0*/  @P0 STG.E.U16 desc[UR36][R4.64+0x2], R3 ;  /* 0x0000020304000986 */ /* 0x0009e2000c101524 */
[----:B------:R-:W-:Y:S01]  /*10ff0*/  ISETP.GT.AND P0, PT, R0, RZ, P2 ;  /* 0x000000ff0000720c */ /* 0x000fe20001704270 */
[----:B----4-:R-:W-:Y:S01]  /*11000*/  FMUL R3, R6, R2 ;  /* 0x0000000206037220 */ /* 0x010fe20000400000 */
[----:B------:R-:W-:-:S04]  /*11010*/  IADD3 R6, P1, R4, UR5, RZ ;  /* 0x0000000504067c10 */ /* 0x000fc8000ff3e0ff */
[----:B------:R-:W-:Y:S02]  /*11020*/  IADD3.X R7, R5, UR4, RZ, P1, !PT ;  /* 0x0000000405077c10 */ /* 0x000fe40008ffe4ff */
[----:B------:R-:W-:-:S05]  /*11030*/  F2FP.F16.F32.PACK_AB R3, RZ, R3 ;  /* 0x00000003ff03723e */ /* 0x000fca00000000ff */
[----:B------:R0:W-:Y:S01]  /*11040*/  @P0 STG.E.U16 desc[UR36][R6.64], R8 ;  /* 0x0000000806000986 */ /* 0x0001e2000c101524 */
[----:B------:R-:W-:-:S03]  /*11050*/  ISETP.GT.AND P0, PT, R0, 0x1, P2 ;  /* 0x000000010000780c */ /* 0x000fc60001704270 */
[----:B0-----:R-:W3:Y:S10]  /*11060*/  LDL.LU R8, [R1+0x50] ;  /* 0x0000500001087983 */ /* 0x001ef40000300800 */
[----:B------:R0:W-:Y:S04]  /*11070*/  @P0 STG.E.U16 desc[UR36][R6.64+0x2], R3 ;  /* 0x0000020306000986 */ /* 0x0001e8000c101524 */
[----:B0-----:R-:W4:Y:S01]  /*11080*/  LDL.LU R3, [R1+0x10] ;  /* 0x0000100001037983 */ /* 0x001f220000300800 */
[----:B------:R-:W-:Y:S01]  /*11090*/  ISETP.GT.AND P0, PT, R0, 0x8, P3 ;  /* 0x000000080000780c */ /* 0x000fe20001f04270 */
[----:B----4-:R-:W-:-:S05]  /*110a0*/  FMUL R3, R3, R2 ;  /* 0x0000000203037220 */ /* 0x010fca0000400000 */
[----:B------:R-:W-:-:S07]  /*110b0*/  F2FP.F16.F32.PACK_AB R3, RZ, R3 ;  /* 0x00000003ff03723e */ /* 0x000fce00000000ff */
        /* <DEDUP_REMOVED lines=73> */
[----:B---3--:R-:W-:-:S05]  /*11550*/  FMUL R8, R8, R2 ;  /* 0x0000000208087220 */ /* 0x008fca0000400000 */
[----:B------:R-:W-:Y:S01]  /*11560*/  F2FP.F16.F32.PACK_AB R8, RZ, R8 ;  /* 0x00000008ff08723e */ /* 0x000fe200000000ff */
[----:B----4-:R-:W-:-:S05]  /*11570*/  FMUL R3, R3, R2 ;  /* 0x0000000203037220 */ /* 0x010fca0000400000 */
[----:B------:R-:W-:-:S05]  /*11580*/  F2FP.F16.F32.PACK_AB R3, RZ, R3 ;  /* 0x00000003ff03723e */ /* 0x000fca00000000ff */
[----:B------:R0:W-:Y:S01]  /*11590*/  @P0 STG.E.U16 desc[UR36][R6.64+0x42], R3 ;  /* 0x0000420306000986 */ /* 0x0001e2000c101524 */
[----:B------:R-:W-:-:S03]  /*115a0*/  ISETP.GT.AND P0, PT, R0, 0x28, P3 ;  /* 0x000000280000780c */ /* 0x000fc60001f04270 */
[----:B0-----:R-:W3:Y:S01]  /*115b0*/  LDL.LU R3, [R1+0x54] ;  /* 0x0000540001037983 */ /* 0x001ee20000300800 */
[----:B------:R-:W-:-:S09]  /*115c0*/  ISETP.GT.AND P1, PT, R0, 0x29, P3 ;  /* 0x000000290000780c */ /* 0x000fd20001f24270 */
[----:B------:R0:W-:Y:S04]  /*115d0*/  @P0 STG.E.U16 desc[UR36][R4.64+0x50], R8 ;  /* 0x0000500804000986 */ /* 0x0001e8000c101524 */
[----:B0-----:R-:W4:Y:S01]  /*115e0*/  LDL.LU R8, [R1+0x58] ;  /* 0x0000580001087983 */ /* 0x001f220000300800 */
[----:B---3--:R-:W-:-:S05]  /*115f0*/  FMUL R3, R3, R2 ;  /* 0x0000000203037220 */ /* 0x008fca0000400000 */
[----:B------:R-:W-:-:S05]  /*11600*/  F2FP.F16.F32.PACK_AB R3, RZ, R3 ;  /* 0x00000003ff03723e */ /* 0x000fca00000000ff */
[----:B------:R0:W-:Y:S01]  /*11610*/  @P1 STG.E.U16 desc[UR36][R4.64+0x52], R3 ;  /* 0x0000520304001986 */ /* 0x0001e2000c101524 */
[----:B----4-:R-:W-:-:S05]  /*11620*/  FMUL R8, R8, R2 ;  /* 0x0000000208087220 */ /* 0x010fca0000400000 */
[----:B------:R-:W-:Y:S01]  /*11630*/  F2FP.F16.F32.PACK_AB R8, RZ, R8 ;  /* 0x00000008ff08723e */ /* 0x000fe200000000ff */
[----:B0-----:R-:W3:Y:S03]  /*11640*/  LDL.LU R3, [R1+0x5c] ;  /* 0x00005c0001037983 */ /* 0x001ee60000300800 */
[----:B------:R-:W-:Y:S02]  /*11650*/  PRMT R10, R8, 0x7610, R10 ;  /* 0x00007610080a7816 */ /* 0x000fe4000000000a */
[----:B------:R-:W4:Y:S01]  /*11660*/  LDL.LU R8, [R1+0x64] ;  /* 0x0000640001087983 */ /* 0x000f220000300800 */
[C---:B------:R-:W-:Y:S02]  /*11670*/  ISETP.GT.AND P1, PT, R0.reuse, 0x28, P2 ;  /* 0x000000280000780c */ /* 0x040fe40001724270 */
[C---:B------:R-:W-:Y:S02]  /*11680*/  ISETP.GT.AND P4, PT, R0.reuse, 0x29, P2 ;  /* 0x000000290000780c */ /* 0x040fe40001784270 */
[C---:B------:R-:W-:Y:S01]  /*11690*/  ISETP.GT.AND P5, PT, R0.reuse, 0x30, P3 ;  /* 0x000000300000780c */ /* 0x040fe20001fa4270 */
[----:B------:R-:W-:Y:S01]  /*116a0*/  FMUL R9, R9, R2 ;  /* 0x0000000209097220 */ /* 0x000fe20000400000 */
[----:B------:R-:W-:-:S04]  /*116b0*/  ISETP.GT.AND P0, PT, R0, 0x31, P3 ;  /* 0x000000310000780c */ /* 0x000fc80001f04270 */
[----:B------:R-:W-:-:S03]  /*116c0*/  F2FP.F16.F32.PACK_AB R9, RZ, R9 ;  /* 0x00000009ff09723e */ /* 0x000fc600000000ff */
[----:B------:R0:W-:Y:S04]  /*116d0*/  @P1 STG.E.U16 desc[UR36][R6.64+0x50], R10 ;  /* 0x0000500a06001986 */ /* 0x0001e8000c101524 */
[----:B0-----:R-:W5:Y:S01]  /*116e0*/  LDL.LU R10, [R1+0x74] ;  /* 0x00007400010a7983 */ /* 0x001f620000300800 */
[----:B---3--:R-:W-:-:S05]  /*116f0*/  FMUL R3, R3, R2 ;  /* 0x0000000203037220 */ /* 0x008fca0000400000 */
[----:B------:R-:W-:Y:S01]  /*11700*/  F2FP.F16.F32.PACK_AB R3, RZ, R3 ;  /* 0x00000003ff03723e */ /* 0x000fe200000000ff */
[----:B----4-:R-:W-:-:S04]  /*11710*/  FMUL R8, R8, R2 ;  /* 0x0000000208087220 */ /* 0x010fc80000400000 */
[----:B------:R0:W-:Y:S04]  /*11720*/  @P4 STG.E.U16 desc[UR36][R6.64+0x52], R3 ;  /* 0x0000520306004986 */ /* 0x0001e8000c101524 */
[----:B------:R1:W-:Y:S01]  /*11730*/  @P5 STG.E.U16 desc[UR36][R4.64+0x60], R9 ;  /* 0x0000600904005986 */ /* 0x0003e2000c101524 */
[----:B0-----:R-:W-:-:S03]  /*11740*/  F2FP.F16.F32.PACK_AB R3, RZ, R8 ;  /* 0x00000008ff03723e */ /* 0x001fc600000000ff */
[----:B------:R-:W3:Y:S01]  /*11750*/  LDL.LU R8, [R1+0x68] ;  /* 0x0000680001087983 */ /* 0x000ee20000300800 */
[----:B-1----:R-:W-:-:S03]  /*11760*/  PRMT R9, R3, 0x7610, R9 ;  /* 0x0000761003097816 */ /* 0x002fc60000000009 */
[----:B------:R-:W4:Y:S04]  /*11770*/  LDL.LU R3, [R1+0x6c] ;  /* 0x00006c0001037983 */ /* 0x000f280000300800 */
[----:B------:R0:W-:Y:S04]  /*11780*/  @P0 STG.E.U16 desc[UR36][R4.64+0x62], R9 ;  /* 0x0000620904000986 */ /* 0x0001e8000c101524 */
[----:B0-----:R-:W2:Y:S01]  /*11790*/  LDL.LU R9, [R1+0x70] ;  /* 0x0000700001097983 */ /* 0x001ea20000300800 */
[----:B------:R-:W-:Y:S01]  /*117a0*/  ISETP.GT.AND P1, PT, R0, 0x30, P2 ;  /* 0x000000300000780c */ /* 0x000fe20001724270 */
[----:B---3--:R-:W-:-:S05]  /*117b0*/  FMUL R8, R8, R2 ;  /* 0x0000000208087220 */ /* 0x008fca0000400000 */
[----:B------:R-:W-:-:S07]  /*117c0*/  F2FP.F16.F32.PACK_AB R8, RZ, R8 ;  /* 0x00000008ff08723e */ /* 0x000fce00000000ff */
[----:B------:R0:W-:Y:S01]  /*117d0*/  @P1 STG.E.U16 desc[UR36][R6.64+0x60], R8 ;  /* 0x0000600806001986 */ /* 0x0001e2000c101524 */
[----:B--2---:R-:W-:-:S05]  /*117e0*/  FMUL R9, R9, R2 ;  /* 0x0000000209097220 */ /* 0x004fca0000400000 */
[----:B0-----:R-:W-:-:S04]  /*117f0*/  F2FP.F16.F32.PACK_AB R8, RZ, R9 ;  /* 0x00000009ff08723e */ /* 0x001fc800000000ff */
[----:B------:R-:W-:Y:S02]  /*11800*/  PRMT R9, R8, 0x7610, R9 ;  /* 0x0000761008097816 */ /* 0x000fe40000000009 */
[----:B------:R-:W2:Y:S01]  /*11810*/  LDL.LU R8, [R1+0x78] ;  /* 0x0000780001087983 */ /* 0x000ea20000300800 */
[----:B------:R-:W-:Y:S01]  /*11820*/  ISETP.GT.AND P4, PT, R0, 0x31, P2 ;  /* 0x000000310000780c */ /* 0x000fe20001784270 */
[-C--:B----4-:R-:W-:Y:S01]  /*11830*/  FMUL R3, R3, R2.reuse ;  /* 0x0000000203037220 */ /* 0x090fe20000400000 */
[----:B-----5:R-:W-:Y:S01]  /*11840*/  FMUL R10, R10, R2 ;  /* 0x000000020a0a7220 */ /* 0x020fe20000400000 */
[----:B------:R-:W-:-:S03]  /*11850*/  ISETP.GT.AND P5, PT, R0, 0x38, P3 ;  /* 0x000000380000780c */ /* 0x000fc60001fa4270 */
[----:B------:R-:W-:Y:S02]  /*11860*/  F2FP.F16.F32.PACK_AB R3, RZ, R3 ;  /* 0x00000003ff03723e */ /* 0x000fe400000000ff */
[----:B------:R-:W-:-:S05]  /*11870*/  ISETP.GT.AND P6, PT, R0, 0x39, P3 ;  /* 0x000000390000780c */ /* 0x000fca0001fc4270 */
[----:B------:R0:W-:Y:S04]  /*11880*/  @P4 STG.E.U16 desc[UR36][R6.64+0x62], R3 ;  /* 0x0000620306004986 */ /* 0x0001e8000c101524 */
[----:B------:R1:W-:Y:S01]  /*11890*/  @P5 STG.E.U16 desc[UR36][R4.64+0x70], R9 ;  /* 0x0000700904005986 */ /* 0x0003e2000c101524 */
[----:B0-----:R-:W-:-:S04]  /*118a0*/  F2FP.F16.F32.PACK_AB R3, RZ, R10 ;  /* 0x0000000aff03723e */ /* 0x001fc800000000ff */
[----:B------:R-:W-:Y:S01]  /*118b0*/  PRMT R10, R3, 0x7610, R10 ;  /* 0x00007610030a7816 */ /* 0x000fe2000000000a */
[----:B-1----:R-:W3:Y:S04]  /*118c0*/  LDL.LU R9, [R1+0x7c] ;  /* 0x00007c0001097983 */ /* 0x002ee80000300800 */
[----:B------:R0:W-:Y:S01]  /*118d0*/  @P6 STG.E.U16 desc[UR36][R4.64+0x72], R10 ;  /* 0x0000720a04006986 */ /* 0x0001e2000c101524 */
[----:B--2---:R-:W-:-:S05]  /*118e0*/  FMUL R8, R8, R2 ;  /* 0x0000000208087220 */ /* 0x004fca0000400000 */
[----:B------:R-:W-:Y:S02]  /*118f0*/  F2FP.F16.F32.PACK_AB R3, RZ, R8 ;  /* 0x00000008ff03723e */ /* 0x000fe400000000ff */
[----:B------:R-:W2:Y:S02]  /*11900*/  LDL.LU R8, [R1+0x80] ;  /* 0x0000800001087983 */ /* 0x000ea40000300800 */
[----:B0-----:R-:W-:Y:S02]  /*11910*/  PRMT R10, R3, 0x7610, R10 ;  /* 0x00007610030a7816 */ /* 0x001fe4000000000a */
[----:B------:R-:W4:Y:S01]  /*11920*/  LDL.LU R3, [R1+0x84] ;  /* 0x0000840001037983 */ /* 0x000f220000300800 */
[----:B------:R-:W-:-:S13]  /*11930*/  ISETP.GT.AND P0, PT, R0, 0x38, P2 ;  /* 0x000000380000780c */ /* 0x000fda0001704270 */
[----:B------:R0:W-:Y:S01]  /*11940*/  @P0 STG.E.U16 desc[UR36][R6.64+0x70], R10 ;  /* 0x0000700a06000986 */ /* 0x0001e2000c101524 */
[-C--:B--2---:R-:W-:Y:S01]  /*11950*/  FMUL R8, R8, R2.reuse ;  /* 0x0000000208087220 */ /* 0x084fe20000400000 */
[----:B----4-:R-:W-:-:S04]  /*11960*/  FMUL R3, R3, R2 ;  /* 0x0000000203037220 */ /* 0x010fc80000400000 */
[----:B0-----:R-:W-:Y:S02]  /*11970*/  F2FP.F16.F32.PACK_AB R10, RZ, R8 ;  /* 0x00000008ff0a723e */ /* 0x001fe400000000ff */
[----:B------:R-:W-:Y:S02]  /*11980*/  F2FP.F16.F32.PACK_AB R8, RZ, R3 ;  /* 0x00000003ff08723e */ /* 0x000fe400000000ff */
[----:B------:R-:W2:Y:S01]  /*11990*/  LDL.LU R3, [R1+0x88] ;  /* 0x0000880001037983 */ /* 0x000ea20000300800 */
[----:B------:R-:W-:Y:S01]  /*119a0*/  ISETP.GT.AND P1, PT, R0, 0x39, P2 ;  /* 0x000000390000780c */ /* 0x000fe20001724270 */
[----:B---3--:R-:W-:-:S05]  /*119b0*/  FMUL R9, R9, R2 ;  /* 0x0000000209097220 */ /* 0x008fca0000400000 */
[----:B------:R-:W-:-:S07]  /*119c0*/  F2FP.F16.F32.PACK_AB R9, RZ, R9 ;  /* 0x00000009ff09723e */ /* 0x000fce00000000ff */
[----:B------:R0:W-:Y:S04]  /*119d0*/  @P1 STG.E.U16 desc[UR36][R6.64+0x72], R9 ;  /* 0x0000720906001986 */ /* 0x0001e8000c101524 */
[----:B0-----:R-:W3:Y:S01]  /*119e0*/  LDL.LU R9, [R1+0x94] ;  /* 0x0000940001097983 */ /* 0x001ee20000300800 */
[----:B--2---:R-:W-:-:S05]  /*119f0*/  FMUL R3, R3, R2 ;  /* 0x0000000203037220 */ /* 0x004fca0000400000 */
[----:B------:R-:W-:-:S04]  /*11a00*/  F2FP.F16.F32.PACK_AB R3, RZ, R3 ;  /* 0x00000003ff03723e */ /* 0x000fc800000000ff */
[----:B------:R-:W-:Y:S02]  /*11a10*/  PRMT R12, R3, 0x7610, R12 ;  /* 0x00007610030c7816 */ /* 0x000fe4000000000c */
[----:B------:R-:W2:Y:S01]  /*11a20*/  LDL.LU R3, [R1+0x90] ;  /* 0x0000900001037983 */ /* 0x000ea20000300800 */
[----:B------:R-:W-:-:S13]  /*11a30*/  ISETP.GT.AND P4, PT, R0, 0x40, P3 ;  /* 0x000000400000780c */ /* 0x000fda0001f84270 */
[----:B------:R0:W-:Y:S01]  /*11a40*/  @P4 STG.E.U16 desc[UR36][R4.64+0x80], R10 ;  /* 0x0000800a04004986 */ /* 0x0001e2000c101524 */
[----:B--2---:R-:W-:-:S05]  /*11a50*/  FMUL R3, R3, R2 ;  /* 0x0000000203037220 */ /* 0x004fca0000400000 */
[----:B0-----:R-:W-:Y:S02]  /*11a60*/  F2FP.F16.F32.PACK_AB R10, RZ, R3 ;  /* 0x00000003ff0a723e */ /* 0x001fe400000000ff */
[----:B------:R-:W2:Y:S01]  /*11a70*/  LDL.LU R3, [R1+0x98] ;  /* 0x0000980001037983 */ /* 0x000ea20000300800 */
[C---:B------:R-:W-:Y:S02]  /*11a80*/  ISETP.GT.AND P5, PT, R0.reuse, 0x41, P3 ;  /* 0x000000410000780c */ /* 0x040fe40001fa4270 */
[C---:B------:R-:W-:Y:S01]  /*11a90*/  ISETP.GT.AND P0, PT, R0.reuse, 0x40, P2 ;  /* 0x000000400000780c */ /* 0x040fe20001704270 */
[-C--:B---3--:R-:W-:Y:S01]  /*11aa0*/  FMUL R9, R9, R2.reuse ;  /* 0x0000000209097220 */ /* 0x088fe20000400000 */
[C---:B------:R-:W-:Y:S01]  /*11ab0*/  ISETP.GT.AND P1, PT, R0.reuse, 0x41, P2 ;  /* 0x000000410000780c */ /* 0x040fe20001724270 */
[----:B------:R-:W-:Y:S01]  /*11ac0*/  FMUL R11, R11, R2 ;  /* 0x000000020b0b7220 */ /* 0x000fe20000400000 */
[----:B------:R-:W-:Y:S02]  /*11ad0*/  ISETP.GT.AND P4, PT, R0, 0x48, P3 ;  /* 0x000000480000780c */ /* 0x000fe40001f84270 */
[----:B------:R-:W-:-:S05]  /*11ae0*/  F2FP.F16.F32.PACK_AB R9, RZ, R9 ;  /* 0x00000009ff09723e */ /* 0x000fca00000000ff */
[----:B------:R0:W-:Y:S01]  /*11af0*/  @P5 STG.E.U16 desc[UR36][R4.64+0x82], R8 ;  /* 0x0000820804005986 */ /* 0x0001e2000c101524 */
[----:B------:R-:W-:-:S03]  /*11b00*/  ISETP.GT.AND P5, PT, R0, 0x49, P3 ;  /* 0x000000490000780c */ /* 0x000fc60001fa4270 */
[----:B------:R1:W-:Y:S01]  /*11b10*/  @P0 STG.E.U16 desc[UR36][R6.64+0x80], R12 ;  /* 0x0000800c06000986 */ /* 0x0003e2000c101524 */
[----:B------:R-:W-:Y:S02]  /*11b20*/  ISETP.GT.AND P0, PT, R0, 0x48, P2 ;  /* 0x000000480000780c */ /* 0x000fe40001704270 */
[----:B------:R-:W-:Y:S02]  /*11b30*/  F2FP.F16.F32.PACK_AB R11, RZ, R11 ;  /* 0x0000000bff0b723e */ /* 0x000fe400000000ff */
[----:B0-----:R-:W-:-:S03]  /*11b40*/  PRMT R8, R10, 0x7610, R8 ;  /* 0x000076100a087816 */ /* 0x001fc60000000008 */
[----:B------:R-:W-:Y:S01]  /*11b50*/  @P1 STG.E.U16 desc[UR36][R6.64+0x82], R11 ;  /* 0x0000820b06001986 */ /* 0x000fe2000c101524 */
[----:B-1----:R-:W-:Y:S02]  /*11b60*/  PRMT R12, R9, 0x7610, R12 ;  /* 0x00007610090c7816 */ /* 0x002fe4000000000c */
[C---:B------:R-:W-:Y:S01]  /*11b70*/  ISETP.GT.AND P1, PT, R0.reuse, 0x49, P2 ;  /* 0x000000490000780c */ /* 0x040fe20001724270 */
[----:B------:R0:W-:Y:S01]  /*11b80*/  @P4 STG.E.U16 desc[UR36][R4.64+0x90], R8 ;  /* 0x0000900804004986 */ /* 0x0001e2000c101524 */
[----:B------:R-:W-:-:S03]  /*11b90*/  ISETP.GT.AND P4, PT, R0, 0x50, P3 ;  /* 0x000000500000780c */ /* 0x000fc60001f84270 */
[----:B------:R1:W-:Y:S01]  /*11ba0*/  @P5 STG.E.U16 desc[UR36][R4.64+0x92], R12 ;  /* 0x0000920c04005986 */ /* 0x0003e2000c101524 */
[----:B0-----:R-:W-:Y:S01]  /*11bb0*/  FMUL R8, R233, R2 ;  /* 0x00000002e9087220 */ /* 0x001fe20000400000 */
[----:B------:R-:W-:-:S04]  /*11bc0*/  ISETP.GT.AND P5, PT, R0, 0x51, P3 ;  /* 0x000000510000780c */ /* 0x000fc80001fa4270 */
[----:B------:R-:W-:-:S04]  /*11bd0*/  F2FP.F16.F32.PACK_AB R8, RZ, R8 ;  /* 0x00000008ff08723e */ /* 0x000fc800000000ff */
[----:B-1----:R-:W-:Y:S02]  /*11be0*/  PRMT R12, R8, 0x7610, R12 ;  /* 0x00007610080c7816 */ /* 0x002fe4000000000c */
[----:B------:R-:W-:Y:S01]  /*11bf0*/  ISETP.GT.AND P6, PT, R0, 0x71, P3 ;  /* 0x000000710000780c */ /* 0x000fe20001fc4270 */
[----:B--2---:R-:W-:-:S05]  /*11c00*/  FMUL R3, R3, R2 ;  /* 0x0000000203037220 */ /* 0x004fca0000400000 */
[----:B------:R-:W-:Y:S01]  /*11c10*/  F2FP.F16.F32.PACK_AB R10, RZ, R3 ;  /* 0x00000003ff0a723e */ /* 0x000fe200000000ff */
[----:B------:R-:W-:-:S05]  /*11c20*/  FMUL R3, R235, R2 ;  /* 0x00000002eb037220 */ /* 0x000fca0000400000 */
[----:B------:R-:W-:Y:S01]  /*11c30*/  F2FP.F16.F32.PACK_AB R9, RZ, R3 ;  /* 0x00000003ff09723e */ /* 0x000fe200000000ff */
[-C--:B------:R-:W-:Y:S01]  /*11c40*/  FMUL R3, R234, R2.reuse ;  /* 0x00000002ea037220 */ /* 0x080fe20000400000 */
[----:B------:R0:W-:Y:S04]  /*11c50*/  @P0 STG.E.U16 desc[UR36][R6.64+0x90], R10 ;  /* 0x0000900a06000986 */ /* 0x0001e8000c101524 */
[----:B------:R-:W-:Y:S02]  /*11c60*/  F2FP.F16.F32.PACK_AB R3, RZ, R3 ;  /* 0x00000003ff03723e */ /* 0x000fe400000000ff */
[----:B------:R-:W-:Y:S01]  /*11c70*/  PRMT R11, R9, 0x7610, R11 ;  /* 0x00007610090b7816 */ /* 0x000fe2000000000b */
[-C--:B------:R-:W-:Y:S01]  /*11c80*/  FMUL R9, R232, R2.reuse ;  /* 0x00000002e8097220 */ /* 0x080fe20000400000 */
[----:B0-----:R-:W-:Y:S01]  /*11c90*/  PRMT R10, R3, 0x7610, R10 ;  /* 0x00007610030a7816 */ /* 0x001fe2000000000a */
[----:B------:R-:W-:-:S02]  /*11ca0*/  FMUL R3, R231, R2 ;  /* 0x00000002e7037220 */ /* 0x000fc40000400000 */
[----:B------:R0:W-:Y:S01]  /*11cb0*/  @P1 STG.E.U16 desc[UR36][R6.64+0x92], R11 ;  /* 0x0000920b06001986 */ /* 0x0001e2000c101524 */
[----:B------:R-:W-:Y:S02]  /*11cc0*/  ISETP.GT.AND P1, PT, R0, 0x50, P2 ;  /* 0x000000500000780c */ /* 0x000fe40001724270 */
[----:B------:R-:W-:Y:S02]  /*11cd0*/  F2FP.F16.F32.PACK_AB R9, RZ, R9 ;  /* 0x00000009ff09723e */ /* 0x000fe400000000ff */
[----:B------:R-:W-:Y:S01]  /*11ce0*/  F2FP.F16.F32.PACK_AB R8, RZ, R3 ;  /* 0x00000003ff08723e */ /* 0x000fe200000000ff */
[----:B------:R-:W-:Y:S01]  /*11cf0*/  FMUL R3, R230, R2 ;  /* 0x00000002e6037220 */ /* 0x000fe20000400000 */
[C---:B------:R-:W-:Y:S01]  /*11d00*/  ISETP.GT.AND P0, PT, R0.reuse, 0x51, P2 ;  /* 0x000000510000780c */ /* 0x040fe20001704270 */
[----:B------:R1:W-:Y:S01]  /*11d10*/  @P4 STG.E.U16 desc[UR36][R4.64+0xa0], R10 ;  /* 0x0000a00a04004986 */ /* 0x0003e2000c101524 */
[----:B------:R-:W-:Y:S02]  /*11d20*/  ISETP.GT.AND P4, PT, R0, 0x58, P3 ;  /* 0x000000580000780c */ /* 0x000fe40001f84270 */
[----:B0-----:R-:W-:-:S02]  /*11d30*/  PRMT R11, R9, 0x7610, R11 ;  /* 0x00007610090b7816 */ /* 0x001fc4000000000b */
[----:B------:R-:W-:Y:S01]  /*11d40*/  F2FP.F16.F32.PACK_AB R9, RZ, R3 ;  /* 0x00000003ff09723e */ /* 0x000fe200000000ff */
[-C--:B------:R-:W-:Y:S01]  /*11d50*/  FMUL R3, R228, R2.reuse ;  /* 0x00000002e4037220 */ /* 0x080fe20000400000 */
[----:B------:R-:W-:Y:S01]  /*11d60*/  PRMT R13, R8, 0x7610, R13 ;  /* 0x00007610080d7816 */ /* 0x000fe2000000000d */
[----:B------:R-:W-:Y:S01]  /*11d70*/  FMUL R8, R229, R2 ;  /* 0x00000002e5087220 */ /* 0x000fe20000400000 */
[----:B------:R-:W-:Y:S01]  /*11d80*/  @P5 STG.E.U16 desc[UR36][R4.64+0xa2], R12 ;  /* 0x0000a20c04005986 */ /* 0x000fe2000c101524 */
[----:B------:R-:W-:Y:S02]  /*11d90*/  ISETP.GT.AND P5, PT, R0, 0x59, P3 ;  /* 0x000000590000780c */ /* 0x000fe40001fa4270 */
[----:B------:R-:W-:Y:S01]  /*11da0*/  F2FP.F16.F32.PACK_AB R3, RZ, R3 ;  /* 0x00000003ff03723e */ /* 0x000fe200000000ff */
[----:B------:R0:W-:Y:S01]  /*11db0*/  @P1 STG.E.U16 desc[UR36][R6.64+0xa0], R11 ;  /* 0x0000a00b06001986 */ /* 0x0001e2000c101524 */
[----:B-1----:R-:W-:Y:S01]  /*11dc0*/  F2FP.F16.F32.PACK_AB R10, RZ, R8 ;  /* 0x00000008ff0a723e */ /* 0x002fe200000000ff */
[----:B------:R-:W-:-:S02]  /*11dd0*/  FMUL R8, R227, R2 ;  /* 0x00000002e3087220 */ /* 0x000fc40000400000 */
[----:B------:R-:W-:Y:S01]  /*11de0*/  @P0 STG.E.U16 desc[UR36][R6.64+0xa2], R13 ;  /* 0x0000a20d06000986 */ /* 0x000fe2000c101524 */
[C---:B------:R-:W-:Y:S02]  /*11df0*/  ISETP.GT.AND P0, PT, R0.reuse, 0x58, P2 ;  /* 0x000000580000780c */ /* 0x040fe40001704270 */
[C---:B------:R-:W-:Y:S01]  /*11e00*/  ISETP.GT.AND P1, PT, R0.reuse, 0x59, P2 ;  /* 0x000000590000780c */ /* 0x040fe20001724270 */
[----:B------:R1:W-:Y:S01]  /*11e10*/  @P4 STG.E.U16 desc[UR36][R4.64+0xb0], R9 ;  /* 0x0000b00904004986 */ /* 0x0003e2000c101524 */
[----:B------:R-:W-:Y:S02]  /*11e20*/  ISETP.GT.AND P4, PT, R0, 0x60, P3 ;  /* 0x000000600000780c */ /* 0x000fe40001f84270 */
[----:B0-----:R-:W-:Y:S01]  /*11e30*/  PRMT R11, R3, 0x7610, R11 ;  /* 0x00007610030b7816 */ /* 0x001fe2000000000b */
[----:B------:R-:W-:Y:S01]  /*11e40*/  FMUL R3, R226, R2 ;  /* 0x00000002e2037220 */ /* 0x000fe20000400000 */
[----:B------:R-:W-:Y:S01]  /*11e50*/  F2FP.F16.F32.PACK_AB R8, RZ, R8 ;  /* 0x00000008ff08723e */ /* 0x000fe200000000ff */
[----:B------:R0:W-:Y:S03]  /*11e60*/  @P5 STG.E.U16 desc[UR36][R4.64+0xb2], R10 ;  /* 0x0000b20a04005986 */ /* 0x0001e6000c101524 */
[----:B-1----:R-:W-:Y:S01]  /*11e70*/  F2FP.F16.F32.PACK_AB R9, RZ, R3 ;  /* 0x00000003ff09723e */ /* 0x002fe200000000ff */
[-C--:B------:R-:W-:Y:S01]  /*11e80*/  FMUL R3, R225, R2.reuse ;  /* 0x00000002e1037220 */ /* 0x080fe20000400000 */
[----:B------:R-:W-:Y:S01]  /*11e90*/  PRMT R12, R8, 0x7610, R12 ;  /* 0x00007610080c7816 */ /* 0x000fe2000000000c */
[----:B------:R-:W-:Y:S01]  /*11ea0*/  FMUL R8, R224, R2 ;  /* 0x00000002e0087220 */ /* 0x000fe20000400000 */
[----:B------:R1:W-:Y:S01]  /*11eb0*/  @P0 STG.E.U16 desc[UR36][R6.64+0xb0], R11 ;  /* 0x0000b00b06000986 */ /* 0x0003e2000c101524 */
[----:B0-----:R-:W-:-:S02]  /*11ec0*/  PRMT R10, R9, 0x7610, R10 ;  /* 0x00007610090a7816 */ /* 0x001fc4000000000a */
[----:B------:R-:W-:Y:S01]  /*11ed0*/  F2FP.F16.F32.PACK_AB R3, RZ, R3 ;  /* 0x00000003ff03723e */ /* 0x000fe200000000ff */
[----:B------:R0:W-:Y:S01]  /*11ee0*/  @P1 STG.E.U16 desc[UR36][R6.64+0xb2], R12 ;  /* 0x0000b20c06001986 */ /* 0x0001e2000c101524 */
[C---:B------:R-:W-:Y:S01]  /*11ef0*/  ISETP.GT.AND P5, PT, R0.reuse, 0x61, P3 ;  /* 0x000000610000780c */ /* 0x040fe20001fa4270 */
[-C--:B------:R-:W-:Y:S01]  /*11f00*/  FMUL R9, R223, R2.reuse ;  /* 0x00000002df097220 */ /* 0x080fe20000400000 */
[C---:B------:R-:W-:Y:S01]  /*11f10*/  ISETP.GT.AND P1, PT, R0.reuse, 0x60, P2 ;  /* 0x000000600000780c */ /* 0x040fe20001724270 */
[----:B------:R-:W-:Y:S01]  /*11f20*/  @P4 STG.E.U16 desc[UR36][R4.64+0xc0], R10 ;  /* 0x0000c00a04004986 */ /* 0x000fe2000c101524 */
[----:B------:R-:W-:Y:S02]  /*11f30*/  ISETP.GT.AND P4, PT, R0, 0x61, P2 ;  /* 0x000000610000780c */ /* 0x000fe40001784270 */
[----:B-1----:R-:W-:Y:S01]  /*11f40*/  PRMT R11, R3, 0x7610, R11 ;  /* 0x00007610030b7816 */ /* 0x002fe2000000000b */
[----:B------:R-:W-:Y:S01]  /*11f50*/  FMUL R3, R222, R2 ;  /* 0x00000002de037220 */ /* 0x000fe20000400000 */
[----:B------:R-:W-:-:S02]  /*11f60*/  F2FP.F16.F32.PACK_AB R8, RZ, R8 ;  /* 0x00000008ff08723e */ /* 0x000fc400000000ff */
[----:B------:R-:W-:Y:S02]  /*11f70*/  F2FP.F16.F32.PACK_AB R9, RZ, R9 ;  /* 0x00000009ff09723e */ /* 0x000fe400000000ff */
[----:B0-----:R-:W-:Y:S02]  /*11f80*/  PRMT R12, R8, 0x7610, R12 ;  /* 0x00007610080c7816 */ /* 0x001fe4000000000c */
[----:B------:R-:W-:Y:S01]  /*11f90*/  F2FP.F16.F32.PACK_AB R8, RZ, R3 ;  /* 0x00000003ff08723e */ /* 0x000fe200000000ff */
[-C--:B------:R-:W-:Y:S01]  /*11fa0*/  FMUL R3, R221, R2.reuse ;  /* 0x00000002dd037220 */ /* 0x080fe20000400000 */
[----:B------:R-:W-:Y:S01]  /*11fb0*/  PRMT R13, R9, 0x7610, R13 ;  /* 0x00007610090d7816 */ /* 0x000fe2000000000d */
[----:B------:R0:W-:Y:S01]  /*11fc0*/  @P5 STG.E.U16 desc[UR36][R4.64+0xc2], R11 ;  /* 0x0000c20b04005986 */ /* 0x0001e2000c101524 */
[----:B------:R-:W-:Y:S02]  /*11fd0*/  ISETP.GT.AND P0, PT, R0, 0x68, P3 ;  /* 0x000000680000780c */ /* 0x000fe40001f04270 */
[----:B------:R-:W-:Y:S01]  /*11fe0*/  F2FP.F16.F32.PACK_AB R9, RZ, R3 ;  /* 0x00000003ff09723e */ /* 0x000fe200000000ff */
[----:B------:R1:W-:Y:S01]  /*11ff0*/  @P1 STG.E.U16 desc[UR36][R6.64+0xc0], R12 ;  /* 0x0000c00c06001986 */ /* 0x0003e2000c101524 */
[----:B------:R-:W-:-:S03]  /*12000*/  FMUL R3, R219, R2 ;  /* 0x00000002db037220 */ /* 0x000fc60000400000 */
[----:B------:R-:W-:Y:S01]  /*12010*/  @P4 STG.E.U16 desc[UR36][R6.64+0xc2], R13 ;  /* 0x0000c20d06004986 */ /* 0x000fe2000c101524 */
[----:B------:R-:W-:Y:S02]  /*12020*/  ISETP.GT.AND P4, PT, R0, 0x69, P3 ;  /* 0x000000690000780c */ /* 0x000fe40001f84270 */
[----:B------:R-:W-:Y:S01]  /*12030*/  PRMT R14, R8, 0x7610, R14 ;  /* 0x00007610080e7816 */ /* 0x000fe2000000000e */
[-C--:B------:R-:W-:Y:S01]  /*12040*/  FMUL R8, R220, R2.reuse ;  /* 0x00000002dc087220 */ /* 0x080fe20000400000 */
[----:B------:R-:W-:Y:S02]  /*12050*/  F2FP.F16.F32.PACK_AB R3, RZ, R3 ;  /* 0x00000003ff03723e */ /* 0x000fe400000000ff */
[----:B------:R-:W-:Y:S01]  /*12060*/  ISETP.GT.AND P1, PT, R0, 0x68, P2 ;  /* 0x000000680000780c */ /* 0x000fe20001724270 */
[----:B------:R-:W-:Y:S01]  /*12070*/  @P0 STG.E.U16 desc[UR36][R4.64+0xd0], R14 ;  /* 0x0000d00e04000986 */ /* 0x000fe2000c101524 */
[----:B0-----:R-:W-:Y:S01]  /*12080*/  PRMT R11, R3, 0x7610, R11 ;  /* 0x00007610030b7816 */ /* 0x001fe2000000000b */
[----:B------:R-:W-:Y:S01]  /*12090*/  FMUL R3, R217, R2 ;  /* 0x00000002d9037220 */ /* 0x000fe20000400000 */
[----:B------:R-:W-:Y:S01]  /*120a0*/  F2FP.F16.F32.PACK_AB R10, RZ, R8 ;  /* 0x00000008ff0a723e */ /* 0x000fe200000000ff */
[----:B------:R-:W-:Y:S01]  /*120b0*/  FMUL R8, R218, R2 ;  /* 0x00000002da087220 */ /* 0x000fe20000400000 */
[C---:B------:R-:W-:Y:S01]  /*120c0*/  ISETP.GT.AND P0, PT, R0.reuse, 0x69, P2 ;  /* 0x000000690000780c */ /* 0x040fe20001704270 */
[----:B------:R0:W-:Y:S01]  /*120d0*/  @P4 STG.E.U16 desc[UR36][R4.64+0xd2], R9 ;  /* 0x0000d20904004986 */ /* 0x0001e2000c101524 */
[----:B------:R-:W-:-:S02]  /*120e0*/  ISETP.GT.AND P5, PT, R0, 0x70, P3 ;  /* 0x000000700000780c */ /* 0x000fc40001fa4270 */
[----:B------:R-:W-:-:S04]  /*120f0*/  F2FP.F16.F32.PACK_AB R8, RZ, R8 ;  /* 0x00000008ff08723e */ /* 0x000fc800000000ff */
[----:B-1----:R-:W-:Y:S02]  /*12100*/  PRMT R12, R8, 0x7610, R12 ;  /* 0x00007610080c7816 */ /* 0x002fe4000000000c */
[----:B0-----:R-:W-:Y:S01]  /*12110*/  F2FP.F16.F32.PACK_AB R9, RZ, R3 ;  /* 0x00000003ff09723e */ /* 0x001fe200000000ff */
[-C--:B------:R-:W-:Y:S01]  /*12120*/  FMUL R3, R216, R2.reuse ;  /* 0x00000002d8037220 */ /* 0x080fe20000400000 */
[----:B------:R-:W-:Y:S01]  /*12130*/  FMUL R8, R215, R2 ;  /* 0x00000002d7087220 */ /* 0x000fe20000400000 */
[----:B------:R0:W-:Y:S03]  /*12140*/  @P1 STG.E.U16 desc[UR36][R6.64+0xd0], R10 ;  /* 0x0000d00a06001986 */ /* 0x0001e6000c101524 */
[----:B------:R-:W-:Y:S01]  /*12150*/  F2FP.F16.F32.PACK_AB R3, RZ, R3 ;  /* 0x00000003ff03723e */ /* 0x000fe200000000ff */
[----:B------:R1:W-:Y:S01]  /*12160*/  @P0 STG.E.U16 desc[UR36][R6.64+0xd2], R11 ;  /* 0x0000d20b06000986 */ /* 0x0003e2000c101524 */
[----:B------:R-:W-:-:S02]  /*12170*/  ISETP.GT.AND P1, PT, R0, 0x70, P2 ;  /* 0x000000700000780c */ /* 0x000fc40001724270 */
[----:B------:R-:W-:Y:S01]  /*12180*/  F2FP.F16.F32.PACK_AB R8, RZ, R8 ;  /* 0x00000008ff08723e */ /* 0x000fe200000000ff */
[----:B------:R2:W-:Y:S01]  /*12190*/  @P5 STG.E.U16 desc[UR36][R4.64+0xe0], R12 ;  /* 0x0000e00c04005986 */ /* 0x0005e2000c101524 */
[----:B0-----:R-:W-:Y:S01]  /*121a0*/  PRMT R10, R9, 0x7610, R10 ;  /* 0x00007610090a7816 */ /* 0x001fe2000000000a */
[-C--:B------:R-:W-:Y:S01]  /*121b0*/  FMUL R9, R214, R2.reuse ;  /* 0x00000002d6097220 */ /* 0x080fe20000400000 */
[----:B-1----:R-:W-:Y:S01]  /*121c0*/  PRMT R11, R3, 0x7610, R11 ;  /* 0x00007610030b7816 */ /* 0x002fe2000000000b */
[----:B------:R-:W-:-:S03]  /*121d0*/  FMUL R3, R213, R2 ;  /* 0x00000002d5037220 */ /* 0x000fc60000400000 */
[----:B------:R-:W-:Y:S02]  /*121e0*/  F2FP.F16.F32.PACK_AB R9, RZ, R9 ;  /* 0x00000009ff09723e */ /* 0x000fe400000000ff */
[----:B--2---:R-:W-:Y:S02]  /*121f0*/  PRMT R12, R8, 0x7610, R12 ;  /* 0x00007610080c7816 */ /* 0x004fe4000000000c */
[----:B------:R-:W-:Y:S01]  /*12200*/  F2FP.F16.F32.PACK_AB R8, RZ, R3 ;  /* 0x00000003ff08723e */ /* 0x000fe200000000ff */
[----:B------:R-:W-:Y:S01]  /*12210*/  FMUL R3, R212, R2 ;  /* 0x00000002d4037220 */ /* 0x000fe20000400000 */
[C---:B------:R-:W-:Y:S02]  /*12220*/  ISETP.GT.AND P4, PT, R0.reuse, 0x71, P2 ;  /* 0x000000710000780c */ /* 0x040fe40001784270 */
[----:B------:R-:W-:Y:S01]  /*12230*/  ISETP.GT.AND P5, PT, R0, 0x78, P3 ;  /* 0x000000780000780c */ /* 0x000fe20001fa4270 */
[----:B------:R0:W-:Y:S01]  /*12240*/  @P6 STG.E.U16 desc[UR36][R4.64+0xe2], R10 ;  /* 0x0000e20a04006986 */ /* 0x0001e2000c101524 */
[----:B------:R-:W-:-:S02]  /*12250*/  PRMT R13, R9, 0x7610, R13 ;  /* 0x00007610090d7816 */ /* 0x000fc4000000000d */
[----:B------:R-:W-:Y:S01]  /*12260*/  F2FP.F16.F32.PACK_AB R9, RZ, R3 ;  /* 0x00000003ff09723e */ /* 0x000fe200000000ff */
[----:B------:R1:W-:Y:S01]  /*12270*/  @P1 STG.E.U16 desc[UR36][R6.64+0xe0], R11 ;  /* 0x0000e00b06001986 */ /* 0x0003e2000c101524 */
[----:B------:R-:W-:Y:S01]  /*12280*/  ISETP.GT.AND P0, PT, R0, 0x79, P3 ;  /* 0x000000790000780c */ /* 0x000fe20001f04270 */
[-C--:B------:R-:W-:Y:S01]  /*12290*/  FMUL R3, R210, R2.reuse ;  /* 0x00000002d2037220 */ /* 0x080fe20000400000 */
[----:B------:R-:W-:Y:S02]  /*122a0*/  ISETP.GT.AND P1, PT, R0, 0x78, P2 ;  /* 0x000000780000780c */ /* 0x000fe40001724270 */
[----:B------:R-:W-:Y:S01]  /*122b0*/  PRMT R14, R8, 0x7610, R14 ;  /* 0x00007610080e7816 */ /* 0x000fe2000000000e */
[----:B------:R-:W-:Y:S01]  /*122c0*/  FMUL R8, R211, R2 ;  /* 0x00000002d3087220 */ /* 0x000fe20000400000 */
[----:B------:R-:W-:Y:S01]  /*122d0*/  F2FP.F16.F32.PACK_AB R3, RZ, R3 ;  /* 0x00000003ff03723e */ /* 0x000fe200000000ff */
[----:B------:R2:W-:Y:S01]  /*122e0*/  @P4 STG.E.U16 desc[UR36][R6.64+0xe2], R12 ;  /* 0x0000e20c06004986 */ /* 0x0005e2000c101524 */
[----:B------:R-:W-:-:S02]  /*122f0*/  ISETP.GT.AND P4, PT, R0, 0x79, P2 ;  /* 0x000000790000780c */ /* 0x000fc40001784270 */
[----:B0-----:R-:W-:Y:S01]  /*12300*/  F2FP.F16.F32.PACK_AB R10, RZ, R8 ;  /* 0x00000008ff0a723e */ /* 0x001fe200000000ff */
[----:B------:R-:W-:Y:S01]  /*12310*/  @P5 STG.E.U16 desc[UR36][R4.64+0xf0], R13 ;  /* 0x0000f00d04005986 */ /* 0x000fe2000c101524 */
[----:B-1----:R-:W-:Y:S01]  /*12320*/  PRMT R11, R3, 0x7610, R11 ;  /* 0x00007610030b7816 */ /* 0x002fe2000000000b */
[-C--:B------:R-:W-:Y:S01]  /*12330*/  FMUL R3, R208, R2.reuse ;  /* 0x00000002d0037220 */ /* 0x080fe20000400000 */
[----:B------:R-:W-:Y:S01]  /*12340*/  FMUL R8, R209, R2 ;  /* 0x00000002d1087220 */ /* 0x000fe20000400000 */
[C---:B------:R-:W-:Y:S01]  /*12350*/  ISETP.GT.AND P5, PT, R0.reuse, 0x80, P3 ;  /* 0x000000800000780c */ /* 0x040fe20001fa4270 */
[----:B------:R-:W-:Y:S01]  /*12360*/  @P0 STG.E.U16 desc[UR36][R4.64+0xf2], R14 ;  /* 0x0000f20e04000986 */ /* 0x000fe2000c101524 */
[----:B------:R-:W-:-:S03]  /*12370*/  ISETP.GT.AND P6, PT, R0, 0x81, P3 ;  /* 0x000000810000780c */ /* 0x000fc60001fc4270 */
[----:B------:R0:W-:Y:S01]  /*12380*/  @P1 STG.E.U16 desc[UR36][R6.64+0xf0], R9 ;  /* 0x0000f00906001986 */ /* 0x0001e2000c101524 */
[----:B------:R-:W-:-:S04]  /*12390*/  F2FP.F16.F32.PACK_AB R8, RZ, R8 ;  /* 0x00000008ff08723e */ /* 0x000fc800000000ff */
[----:B--2---:R-:W-:Y:S01]  /*123a0*/  PRMT R12, R8, 0x7610, R12 ;  /* 0x00007610080c7816 */ /* 0x004fe2000000000c */
[-C--:B------:R-:W-:Y:S01]  /*123b0*/  FMUL R8, R206, R2.reuse ;  /* 0x00000002ce087220 */ /* 0x080fe20000400000 */
[----:B0-----:R-:W-:Y:S01]  /*123c0*/  F2FP.F16.F32.PACK_AB R9, RZ, R3 ;  /* 0x00000003ff09723e */ /* 0x001fe200000000ff */
[----:B------:R-:W-:Y:S01]  /*123d0*/  FMUL R3, R207, R2 ;  /* 0x00000002cf037220 */ /* 0x000fe20000400000 */
[----:B------:R0:W-:Y:S01]  /*123e0*/  @P4 STG.E.U16 desc[UR36][R6.64+0xf2], R10 ;  /* 0x0000f20a06004986 */ /* 0x0001e2000c101524 */
[----:B------:R-:W-:-:S03]  /*123f0*/  ISETP.GT.AND P0, PT, R0, 0x80, P2 ;  /* 0x000000800000780c */ /* 0x000fc60001704270 */
[----:B------:R-:W-:Y:S01]  /*12400*/  F2FP.F16.F32.PACK_AB R3, RZ, R3 ;  /* 0x00000003ff03723e */ /* 0x000fe200000000ff */
[----:B------:R1:W-:Y:S01]  /*12410*/  @P5 STG.E.U16 desc[UR36][R4.64+0x100], R11 ;  /* 0x0001000b04005986 */ /* 0x0003e2000c101524 */
[----:B------:R-:W-:Y:S02]  /*12420*/  ISETP.GT.AND P1, PT, R0, 0x81, P2 ;  /* 0x000000810000780c */ /* 0x000fe40001724270 */
[----:B------:R-:W-:Y:S01]  /*12430*/  F2FP.F16.F32.PACK_AB R8, RZ, R8 ;  /* 0x00000008ff08723e */ /* 0x000fe200000000ff */
[----:B------:R2:W-:Y:S01]  /*12440*/  @P6 STG.E.U16 desc[UR36][R4.64+0x102], R12 ;  /* 0x0001020c04006986 */ /* 0x0005e2000c101524 */
[----:B0-----:R-:W-:Y:S01]  /*12450*/  PRMT R10, R9, 0x7610, R10 ;  /* 0x00007610090a7816 */ /* 0x001fe2000000000a */
[-C--:B------:R-:W-:Y:S01]  /*12460*/  FMUL R9, R205, R2.reuse ;  /* 0x00000002cd097220 */ /* 0x080fe20000400000 */
[----:B-1----:R-:W-:Y:S01]  /*12470*/  PRMT R11, R3, 0x7610, R11 ;  /* 0x00007610030b7816 */ /* 0x002fe2000000000b */
[----:B------:R-:W-:Y:S01]  /*12480*/  FMUL R3, R204, R2 ;  /* 0x00000002cc037220 */ /* 0x000fe20000400000 */
[----:B------:R-:W-:-:S02]  /*12490*/  ISETP.GT.AND P4, PT, R0, 0x88, P3 ;  /* 0x000000880000780c */ /* 0x000fc40001f84270 */
[----:B--2---:R-:W-:Y:S02]  /*124a0*/  PRMT R12, R8, 0x7610, R12 ;  /* 0x00007610080c7816 */ /* 0x004fe4000000000c */
[----:B------:R-:W-:Y:S01]  /*124b0*/  F2FP.F16.F32.PACK_AB R8, RZ, R3 ;  /* 0x00000003ff08723e */ /* 0x000fe200000000ff */
[-C--:B------:R-:W-:Y:S01]  /*124c0*/  FMUL R3, R203, R2.reuse ;  /* 0x00000002cb037220 */ /* 0x080fe20000400000 */
[----:B------:R-:W-:Y:S02]  /*124d0*/  F2FP.F16.F32.PACK_AB R9, RZ, R9 ;  /* 0x00000009ff09723e */ /* 0x000fe400000000ff */
[C---:B------:R-:W-:Y:S01]  /*124e0*/  ISETP.GT.AND P5, PT, R0.reuse, 0x89, P3 ;  /* 0x000000890000780c */ /* 0x040fe20001fa4270 */
[----:B------:R0:W-:Y:S01]  /*124f0*/  @P0 STG.E.U16 desc[UR36][R6.64+0x100], R10 ;  /* 0x0001000a06000986 */ /* 0x0001e2000c101524 */
[----:B------:R-:W-:Y:S02]  /*12500*/  PRMT R13, R9, 0x7610, R13 ;  /* 0x00007610090d7816 */ /* 0x000fe4000000000d */
[----:B------:R-:W-:Y:S01]  /*12510*/  F2FP.F16.F32.PACK_AB R9, RZ, R3 ;  /* 0x00000003ff09723e */ /* 0x000fe200000000ff */
[----:B------:R1:W-:Y:S01]  /*12520*/  @P1 STG.E.U16 desc[UR36][R6.64+0x102], R11 ;  /* 0x0001020b06001986 */ /* 0x0003e2000c101524 */
[C---:B------:R-:W-:Y:S01]  /*12530*/  ISETP.GT.AND P0, PT, R0.reuse, 0x88, P2 ;  /* 0x000000880000780c */ /* 0x040fe20001704270 */
[----:B------:R-:W-:Y:S01]  /*12540*/  FMUL R3, R201, R2 ;  /* 0x00000002c9037220 */ /* 0x000fe20000400000 */
[----:B------:R-:W-:-:S02]  /*12550*/  ISETP.GT.AND P1, PT, R0, 0x89, P2 ;  /* 0x000000890000780c */ /* 0x000fc40001724270 */
[----:B------:R-:W-:Y:S01]  /*12560*/  PRMT R14, R8, 0x7610, R14 ;  /* 0x00007610080e7816 */ /* 0x000fe2000000000e */
[----:B------:R-:W-:Y:S01]  /*12570*/  FMUL R8, R202, R2 ;  /* 0x00000002ca087220 */ /* 0x000fe20000400000 */
[----:B------:R-:W-:Y:S01]  /*12580*/  F2FP.F16.F32.PACK_AB R3, RZ, R3 ;  /* 0x00000003ff03723e */ /* 0x000fe200000000ff */
[----:B------:R2:W-:Y:S01]  /*12590*/  @P4 STG.E.U16 desc[UR36][R4.64+0x110], R12 ;  /* 0x0001100c04004986 */ /* 0x0005e2000c101524 */
[----:B------:R-:W-:Y:S02]  /*125a0*/  ISETP.GT.AND P4, PT, R0, 0x90, P3 ;  /* 0x000000900000780c */ /* 0x000fe40001f84270 */
        /* <DEDUP_REMOVED lines=9> */
[----:B------:R-:W-:Y:S02]  /*12640*/  F2FP.F16.F32.PACK_AB R8, RZ, R8 ;  /* 0x00000008ff08723e */ /* 0x000fe400000000ff */
[----:B------:R-:W-:Y:S01]  /*12650*/  ISETP.GT.AND P1, PT, R0, 0x91, P2 ;  /* 0x000000910000780c */ /* 0x000fe20001724270 */
[----:B------:R1:W-:Y:S01]  /*12660*/  @P4 STG.E.U16 desc[UR36][R4.64+0x120], R10 ;  /* 0x0001200a04004986 */ /* 0x0003e2000c101524 */
[----:B--2---:R-:W-:Y:S01]  /*12670*/  PRMT R12, R8, 0x7610, R12 ;  /* 0x00007610080c7816 */ /* 0x004fe2000000000c */
[-C--:B------:R-:W-:Y:S01]  /*12680*/  FMUL R8, R197, R2.reuse ;  /* 0x00000002c5087220 */ /* 0x080fe20000400000 */
[----:B0-----:R-:W-:Y:S01]  /*12690*/  F2FP.F16.F32.PACK_AB R9, RZ, R3 ;  /* 0x00000003ff09723e */ /* 0x001fe200000000ff */
[----:B------:R-:W-:Y:S01]  /*126a0*/  FMUL R3, R198, R2 ;  /* 0x00000002c6037220 */ /* 0x000fe20000400000 */
[----:B------:R-:W-:Y:S01]  /*126b0*/  ISETP.GT.AND P4, PT, R0, 0x98, P3 ;  /* 0x000000980000780c */ /* 0x000fe20001f84270 */
[----:B------:R0:W-:Y:S03]  /*126c0*/  @P5 STG.E.U16 desc[UR36][R4.64+0x122], R11 ;  /* 0x0001220b04005986 */ /* 0x0001e6000c101524 */
[----:B------:R-:W-:-:S02]  /*126d0*/  F2FP.F16.F32.PACK_AB R3, RZ, R3 ;  /* 0x00000003ff03723e */ /* 0x000fc400000000ff */
[----:B-1----:R-:W-:Y:S01]  /*126e0*/  PRMT R10, R9, 0x7610, R10 ;  /* 0x00007610090a7816 */ /* 0x002fe2000000000a */
[----:B------:R-:W-:Y:S01]  /*126f0*/  FMUL R9, R196, R2 ;  /* 0x00000002c4097220 */ /* 0x000fe20000400000 */
[----:B------:R-:W-:Y:S01]  /*12700*/  F2FP.F16.F32.PACK_AB R8, RZ, R8 ;  /* 0x00000008ff08723e */ /* 0x000fe200000000ff */
[----:B------:R1:W-:Y:S01]  /*12710*/  @P0 STG.E.U16 desc[UR36][R6.64+0x120], R12 ;  /* 0x0001200c06000986 */ /* 0x0003e2000c101524 */
[----:B0-----:R-:W-:Y:S01]  /*12720*/  PRMT R11, R3, 0x7610, R11 ;  /* 0x00007610030b7816 */ /* 0x001fe2000000000b */
[----:B------:R-:W-:Y:S01]  /*12730*/  FMUL R3, R195, R2 ;  /* 0x00000002c3037220 */ /* 0x000fe20000400000 */
[C---:B------:R-:W-:Y:S01]  /*12740*/  ISETP.GT.AND P5, PT, R0.reuse, 0x99, P3 ;  /* 0x000000990000780c */ /* 0x040fe20001fa4270 */
[----:B------:R0:W-:Y:S01]  /*12750*/  @P1 STG.E.U16 desc[UR36][R6.64+0x122], R10 ;  /* 0x0001220a06001986 */ /* 0x0001e2000c101524 */
[----:B------:R-:W-:Y:S02]  /*12760*/  ISETP.GT.AND P1, PT, R0, 0x98, P2 ;  /* 0x000000980000780c */ /* 0x000fe40001724270 */
[----:B------:R-:W-:-:S02]  /*12770*/  F2FP.F16.F32.PACK_AB R9, RZ, R9 ;  /* 0x00000009ff09723e */ /* 0x000fc400000000ff */
[----:B-1----:R-:W-:Y:S02]  /*12780*/  PRMT R12, R8, 0x7610, R12 ;  /* 0x00007610080c7816 */ /* 0x002fe4000000000c */
[----:B------:R-:W-:Y:S01]  /*12790*/  F2FP.F16.F32.PACK_AB R8, RZ, R3 ;  /* 0x00000003ff08723e */ /* 0x000fe200000000ff */
[-C--:B------:R-:W-:Y:S01]  /*127a0*/  FMUL R3, R194, R2.reuse ;  /* 0x00000002c2037220 */ /* 0x080fe20000400000 */
[C---:B------:R-:W-:Y:S01]  /*127b0*/  ISETP.GT.AND P0, PT, R0.reuse, 0x99, P2 ;  /* 0x000000990000780c */ /* 0x040fe20001704270 */
[----:B------:R1:W-:Y:S01]  /*127c0*/  @P4 STG.E.U16 desc[UR36][R4.64+0x130], R11 ;  /* 0x0001300b04004986 */ /* 0x0003e2000c101524 */
[----:B------:R-:W-:Y:S02]  /*127d0*/  ISETP.GT.AND P4, PT, R0, 0xa0, P3 ;  /* 0x000000a00000780c */ /* 0x000fe40001f84270 */
[----:B------:R-:W-:Y:S02]  /*127e0*/  PRMT R13, R9, 0x7610, R13 ;  /* 0x00007610090d7816 */ /* 0x000fe4000000000d */
[----:B------:R-:W-:Y:S01]  /*127f0*/  F2FP.F16.F32.PACK_AB R9, RZ, R3 ;  /* 0x00000003ff09723e */ /* 0x000fe200000000ff */
[-C--:B------:R-:W-:Y:S01]  /*12800*/  FMUL R3, R192, R2.reuse ;  /* 0x00000002c0037220 */ /* 0x080fe20000400000 */
[----:B------:R-:W-:Y:S01]  /*12810*/  PRMT R14, R8, 0x7610, R14 ;  /* 0x00007610080e7816 */ /* 0x000fe2000000000e */
[----:B------:R-:W-:Y:S01]  /*12820*/  FMUL R8, R193, R2 ;  /* 0x00000002c1087220 */ /* 0x000fe20000400000 */
[----:B------:R2:W-:Y:S01]  /*12830*/  @P5 STG.E.U16 desc[UR36][R4.64+0x132], R12 ;  /* 0x0001320c04005986 */ /* 0x0005e2000c101524 */
[----:B------:R-:W-:-:S02]  /*12840*/  ISETP.GT.AND P5, PT, R0, 0xa1, P3 ;  /* 0x000000a10000780c */ /* 0x000fc40001fa4270 */
[----:B------:R-:W-:Y:S01]  /*12850*/  F2FP.F16.F32.PACK_AB R3, RZ, R3 ;  /* 0x00000003ff03723e */ /* 0x000fe200000000ff */
[----:B------:R-:W-:Y:S01]  /*12860*/  @P1 STG.E.U16 desc[UR36][R6.64+0x130], R13 ;  /* 0x0001300d06001986 */ /* 0x000fe2000c101524 */
[----:B0-----:R-:W-:Y:S01]  /*12870*/  F2FP.F16.F32.PACK_AB R10, RZ, R8 ;  /* 0x00000008ff0a723e */ /* 0x001fe200000000ff */
[-C--:B------:R-:W-:Y:S01]  /*12880*/  FMUL R8, R191, R2.reuse ;  /* 0x00000002bf087220 */ /* 0x080fe20000400000 */
[----:B-1----:R-:W-:Y:S01]  /*12890*/  PRMT R11, R3, 0x7610, R11 ;  /* 0x00007610030b7816 */ /* 0x002fe2000000000b */
[----:B------:R-:W-:Y:S01]  /*128a0*/  @P0 STG.E.U16 desc[UR36][R6.64+0x132], R14 ;  /* 0x0001320e06000986 */ /* 0x000fe2000c101524 */
[----:B------:R-:W-:Y:S01]  /*128b0*/  ISETP.GT.AND P0, PT, R0, 0xa0, P2 ;  /* 0x000000a00000780c */ /* 0x000fe20001704270 */
[----:B------:R-:W-:Y:S01]  /*128c0*/  FMUL R3, R190, R2 ;  /* 0x00000002be037220 */ /* 0x000fe20000400000 */
[C---:B------:R-:W-:Y:S01]  /*128d0*/  ISETP.GT.AND P1, PT, R0.reuse, 0xa1, P2 ;  /* 0x000000a10000780c */ /* 0x040fe20001724270 */
[----:B------:R0:W-:Y:S01]  /*128e0*/  @P4 STG.E.U16 desc[UR36][R4.64+0x140], R9 ;  /* 0x0001400904004986 */ /* 0x0001e2000c101524 */
[----:B------:R-:W-:-:S02]  /*128f0*/  ISETP.GT.AND P4, PT, R0, 0xa8, P3 ;  /* 0x000000a80000780c */ /* 0x000fc40001f84270 */
[----:B------:R-:W-:Y:S01]  /*12900*/  F2FP.F16.F32.PACK_AB R8, RZ, R8 ;  /* 0x00000008ff08723e */ /* 0x000fe200000000ff */
[----:B------:R1:W-:Y:S03]  /*12910*/  @P5 STG.E.U16 desc[UR36][R4.64+0x142], R10 ;  /* 0x0001420a04005986 */ /* 0x0003e6000c101524 */
[----:B--2---:R-:W-:Y:S02]  /*12920*/  PRMT R12, R8, 0x7610, R12 ;  /* 0x00007610080c7816 */ /* 0x004fe4000000000c */
[----:B0-----:R-:W-:Y:S01]  /*12930*/  F2FP.F16.F32.PACK_AB R9, RZ, R3 ;  /* 0x00000003ff09723e */ /* 0x001fe200000000ff */
[-C--:B------:R-:W-:Y:S01]  /*12940*/  FMUL R3, R189, R2.reuse ;  /* 0x00000002bd037220 */ /* 0x080fe20000400000 */
[-C--:B------:R-:W-:Y:S02]  /*12950*/  FMUL R8, R188, R2.reuse ;  /* 0x00000002bc087220 */ /* 0x080fe40000400000 */
[----:B-1----:R-:W-:Y:S01]  /*12960*/  PRMT R10, R9, 0x7610, R10 ;  /* 0x00007610090a7816 */ /* 0x002fe2000000000a */
[----:B------:R0:W-:Y:S01]  /*12970*/  @P0 STG.E.U16 desc[UR36][R6.64+0x140], R11 ;  /* 0x0001400b06000986 */ /* 0x0001e2000c101524 */
[----:B------:R-:W-:Y:S01]  /*12980*/  F2FP.F16.F32.PACK_AB R3, RZ, R3 ;  /* 0x00000003ff03723e */ /* 0x000fe200000000ff */
[----:B------:R-:W-:Y:S01]  /*12990*/  FMUL R9, R187, R2 ;  /* 0x00000002bb097220 */ /* 0x000fe20000400000 */
[C---:B------:R-:W-:Y:S01]  /*129a0*/  ISETP.GT.AND P5, PT, R0.reuse, 0xa9, P3 ;  /* 0x000000a90000780c */ /* 0x040fe20001fa4270 */
[----:B------:R1:W-:Y:S01]  /*129b0*/  @P1 STG.E.U16 desc[UR36][R6.64+0x142], R12 ;  /* 0x0001420c06001986 */ /* 0x0003e2000c101524 */
[----:B------:R-:W-:-:S03]  /*129c0*/  ISETP.GT.AND P1, PT, R0, 0xa8, P2 ;  /* 0x000000a80000780c */ /* 0x000fc60001724270 */
[----:B------:R-:W-:Y:S01]  /*129d0*/  @P4 STG.E.U16 desc[UR36][R4.64+0x150], R10 ;  /* 0x0001500a04004986 */ /* 0x000fe2000c101524 */
[----:B------:R-:W-:Y:S02]  /*129e0*/  ISETP.GT.AND P4, PT, R0, 0xa9, P2 ;  /* 0x000000a90000780c */ /* 0x000fe40001784270 */
[----:B------:R-:W-:Y:S02]  /*129f0*/  F2FP.F16.F32.PACK_AB R8, RZ, R8 ;  /* 0x00000008ff08723e */ /* 0x000fe400000000ff */
[----:B0-----:R-:W-:Y:S01]  /*12a00*/  PRMT R11, R3, 0x7610, R11 ;  /* 0x00007610030b7816 */ /* 0x001fe2000000000b */
[-C--:B------:R-:W-:Y:S01]  /*12a10*/  FMUL R3, R186, R2.reuse ;  /* 0x00000002ba037220 */ /* 0x080fe20000400000 */
[----:B------:R-:W-:Y:S02]  /*12a20*/  F2FP.F16.F32.PACK_AB R9, RZ, R9 ;  /* 0x00000009ff09723e */ /* 0x000fe400000000ff */
[----:B-1----:R-:W-:Y:S02]  /*12a30*/  PRMT R12, R8, 0x7610, R12 ;  /* 0x00007610080c7816 */ /* 0x002fe4000000000c */
[----:B------:R-:W-:Y:S01]  /*12a40*/  F2FP.F16.F32.PACK_AB R8, RZ, R3 ;  /* 0x00000003ff08723e */ /* 0x000fe200000000ff */
[----:B------:R-:W-:Y:S01]  /*12a50*/  FMUL R3, R185, R2 ;  /* 0x00000002b9037220 */ /* 0x000fe20000400000 */
[----:B------:R-:W-:Y:S01]  /*12a60*/  PRMT R13, R9, 0x7610, R13 ;  /* 0x00007610090d7816 */ /* 0x000fe2000000000d */
[----:B------:R0:W-:Y:S01]  /*12a70*/  @P5 STG.E.U16 desc[UR36][R4.64+0x152], R11 ;  /* 0x0001520b04005986 */ /* 0x0001e2000c101524 */
[----:B------:R-:W-:-:S02]  /*12a80*/  ISETP.GT.AND P0, PT, R0, 0xb0, P3 ;  /* 0x000000b00000780c */ /* 0x000fc40001f04270 */
        /* <DEDUP_REMOVED lines=26> */
[----:B------:R-:W-:Y:S02]  /*12c30*/  ISETP.GT.AND P1, PT, R0, 0xb8, P2 ;  /* 0x000000b80000780c */ /* 0x000fe40001724270 */
[----:B------:R-:W-:Y:S02]  /*12c40*/  F2FP.F16.F32.PACK_AB R8, RZ, R8 ;  /* 0x00000008ff08723e */ /* 0x000fe400000000ff */
[----:B0-----:R-:W-:Y:S01]  /*12c50*/  PRMT R10, R9, 0x7610, R10 ;  /* 0x00007610090a7816 */ /* 0x001fe2000000000a */
[-C--:B------:R-:W-:Y:S01]  /*12c60*/  FMUL R9, R178, R2.reuse ;  /* 0x00000002b2097220 */ /* 0x080fe20000400000 */
[----:B-1----:R-:W-:Y:S01]  /*12c70*/  PRMT R11, R3, 0x7610, R11 ;  /* 0x00007610030b7816 */ /* 0x002fe2000000000b */
[----:B------:R-:W-:Y:S01]  /*12c80*/  FMUL R3, R177, R2 ;  /* 0x00000002b1037220 */ /* 0x000fe20000400000 */
[----:B------:R0:W-:Y:S02]  /*12c90*/  @P5 STG.E.U16 desc[UR36][R4.64+0x170], R12 ;  /* 0x0001700c04005986 */ /* 0x0001e4000c101524 */
[----:B------:R-:W-:-:S02]  /*12ca0*/  F2FP.F16.F32.PACK_AB R9, RZ, R9 ;  /* 0x00000009ff09723e */ /* 0x000fc400000000ff */
[C---:B------:R-:W-:Y:S02]  /*12cb0*/  ISETP.GT.AND P4, PT, R0.reuse, 0xb9, P2 ;  /* 0x000000b90000780c */ /* 0x040fe40001784270 */
[----:B------:R-:W-:Y:S02]  /*12cc0*/  ISETP.GT.AND P5, PT, R0, 0xc0, P3 ;  /* 0x000000c00000780c */ /* 0x000fe40001fa4270 */
[----:B0-----:R-:W-:Y:S02]  /*12cd0*/  PRMT R12, R8, 0x7610, R12 ;  /* 0x00007610080c7816 */ /* 0x001fe4000000000c */
[----:B------:R-:W-:Y:S01]  /*12ce0*/  F2FP.F16.F32.PACK_AB R8, RZ, R3 ;  /* 0x00000003ff08723e */ /* 0x000fe200000000ff */
[----:B------:R-:W-:Y:S01]  /*12cf0*/  FMUL R3, R176, R2 ;  /* 0x00000002b0037220 */ /* 0x000fe20000400000 */
[----:B------:R-:W-:Y:S01]  /*12d00*/  PRMT R13, R9, 0x7610, R13 ;  /* 0x00007610090d7816 */ /* 0x000fe2000000000d */
[----:B------:R0:W-:Y:S01]  /*12d10*/  @P6 STG.E.U16 desc[UR36][R4.64+0x172], R10 ;  /* 0x0001720a04006986 */ /* 0x0001e2000c101524 */
[----:B------:R-:W-:-:S02]  /*12d20*/  ISETP.GT.AND P0, PT, R0, 0xc1, P3 ;  /* 0x000000c10000780c */ /* 0x000fc40001f04270 */
[----:B------:R-:W-:Y:S01]  /*12d30*/  F2FP.F16.F32.PACK_AB R9, RZ, R3 ;  /* 0x00000003ff09723e */ /* 0x000fe200000000ff */
[----:B------:R1:W-:Y:S01]  /*12d40*/  @P1 STG.E.U16 desc[UR36][R6.64+0x170], R11 ;  /* 0x0001700b06001986 */ /* 0x0003e2000c101524 */
[-C--:B------:R-:W-:Y:S01]  /*12d50*/  FMUL R3, R174, R2.reuse ;  /* 0x00000002ae037220 */ /* 0x080fe20000400000 */
[----:B------:R-:W-:Y:S02]  /*12d60*/  ISETP.GT.AND P1, PT, R0, 0xc0, P2 ;  /* 0x000000c00000780c */ /* 0x000fe40001724270 */
        /* <DEDUP_REMOVED lines=40> */
[C---:B------:R-:W-:Y:S01]  /*12ff0*/  ISETP.GT.AND P0, PT, R0.reuse, 0xd0, P2 ;  /* 0x000000d00000780c */ /* 0x040fe20001704270 */
        /* <DEDUP_REMOVED lines=11> */
[----:B------:R-:W-:Y:S01]  /*130b0*/  ISETP.GT.AND P5, PT, R0, 0xd9, P3 ;  /* 0x000000d90000780c */ /* 0x000fe20001fa4270 */
[----:B------:R-:W-:Y:S01]  /*130c0*/  FMUL R8, R164, R2 ;  /* 0x00000002a4087220 */ /* 0x000fe20000400000 */
[----:B------:R-:W-:Y:S01]  /*130d0*/  @P0 STG.E.U16 desc[UR36][R6.64+0x1a0], R14 ;  /* 0x0001a00e06000986 */ /* 0x000fe2000c101524 */
[----:B------:R-:W-:-:S03]  /*130e0*/  ISETP.GT.AND P0, PT, R0, 0xd8, P2 ;  /* 0x000000d80000780c */ /* 0x000fc60001704270 */
[----:B------:R0:W-:Y:S01]  /*130f0*/  @P1 STG.E.U16 desc[UR36][R6.64+0x1a2], R9 ;  /* 0x0001a20906001986 */ /* 0x0001e2000c101524 */
[----:B------:R-:W-:Y:S02]  /*13100*/  F2FP.F16.F32.PACK_AB R8, RZ, R8 ;  /* 0x00000008ff08723e */ /* 0x000fe400000000ff */
[----:B------:R-:W-:Y:S02]  /*13110*/  ISETP.GT.AND P1, PT, R0, 0xd9, P2 ;  /* 0x000000d90000780c */ /* 0x000fe40001724270 */
        /* <DEDUP_REMOVED lines=16> */
[----:B------:R1:W-:Y:S01]  /*13220*/  @P1 STG.E.U16 desc[UR36][R6.64+0x1b2], R10 ;  /* 0x0001b20a06001986 */ /* 0x0003e2000c101524 */
[C---:B------:R-:W-:Y:S02]  /*13230*/  ISETP.GT.AND P1, PT, R0.reuse, 0xe0, P2 ;  /* 0x000000e00000780c */ /* 0x040fe40001724270 */
[----:B------:R-:W-:Y:S02]  /*13240*/  ISETP.GT.AND P0, PT, R0, 0xe1, P2 ;  /* 0x000000e10000780c */ /* 0x000fe40001704270 */
[----:B0-----:R-:W-:Y:S02]  /*13250*/  PRMT R12, R8, 0x7610, R12 ;  /* 0x00007610080c7816 */ /* 0x001fe4000000000c */
[----:B------:R-:W-:Y:S01]  /*13260*/  F2FP.F16.F32.PACK_AB R8, RZ, R3 ;  /* 0x00000003ff08723e */ /* 0x000fe200000000ff */
[----:B------:R-:W-:Y:S01]  /*13270*/  FMUL R3, R157, R2 ;  /* 0x000000029d037220 */ /* 0x000fe20000400000 */
[----:B------:R0:W-:Y:S01]  /*13280*/  @P4 STG.E.U16 desc[UR36][R4.64+0x1c0], R11 ;  /* 0x0001c00b04004986 */ /* 0x0001e2000c101524 */
[----:B-1----:R-:W-:-:S02]  /*13290*/  PRMT R10, R9, 0x7610, R10 ;  /* 0x00007610090a7816 */ /* 0x002fc4000000000a */
[----:B------:R-:W-:Y:S01]  /*132a0*/  PRMT R13, R8, 0x7610, R13 ;  /* 0x00007610080d7816 */ /* 0x000fe2000000000d */
[----:B------:R-:W-:Y:S01]  /*132b0*/  @P5 STG.E.U16 desc[UR36][R4.64+0x1c2], R12 ;  /* 0x0001c20c04005986 */ /* 0x000fe2000c101524 */
[-C--:B------:R-:W-:Y:S01]  /*132c0*/  FMUL R8, R156, R2.reuse ;  /* 0x000000029c087220 */ /* 0x080fe20000400000 */
[C---:B------:R-:W-:Y:S02]  /*132d0*/  ISETP.GT.AND P4, PT, R0.reuse, 0xe8, P3 ;  /* 0x000000e80000780c */ /* 0x040fe40001f84270 */
[----:B------:R-:W-:Y:S01]  /*132e0*/  F2FP.F16.F32.PACK_AB R9, RZ, R3 ;  /* 0x00000003ff09723e */ /* 0x000fe200000000ff */
[----:B------:R-:W-:Y:S01]  /*132f0*/  FMUL R3, R155, R2 ;  /* 0x000000029b037220 */ /* 0x000fe20000400000 */
[C---:B------:R-:W-:Y:S02]  /*13300*/  ISETP.GT.AND P5, PT, R0.reuse, 0xe9, P3 ;  /* 0x000000e90000780c */ /* 0x040fe40001fa4270 */
[----:B------:R-:W-:Y:S02]  /*13310*/  ISETP.GT.AND P6, PT, R0, 0xe8, P2 ;  /* 0x000000e80000780c */ /* 0x000fe400017c4270 */
[----:B------:R-:W-:Y:S01]  /*13320*/  F2FP.F16.F32.PACK_AB R8, RZ, R8 ;  /* 0x00000008ff08723e */ /* 0x000fe200000000ff */
[----:B------:R1:W-:Y:S01]  /*13330*/  @P1 STG.E.U16 desc[UR36][R6.64+0x1c0], R10 ;  /* 0x0001c00a06001986 */ /* 0x0003e2000c101524 */
[----:B------:R-:W-:-:S02]  /*13340*/  F2FP.F16.F32.PACK_AB R3, RZ, R3 ;  /* 0x00000003ff03723e */ /* 0x000fc400000000ff */
[C---:B------:R-:W-:Y:S01]  /*13350*/  ISETP.GT.AND P1, PT, R17.reuse, 0x80, PT ;  /* 0x000000801100780c */ /* 0x040fe20003f24270 */
[----:B------:R2:W-:Y:S01]  /*13360*/  @P0 STG.E.U16 desc[UR36][R6.64+0x1c2], R13 ;  /* 0x0001c20d06000986 */ /* 0x0005e2000c101524 */
[----:B------:R-:W-:Y:S02]  /*13370*/  ISETP.GT.AND P0, PT, R17, 0x88, PT ;  /* 0x000000881100780c */ /* 0x000fe40003f04270 */
[----:B0-----:R-:W-:Y:S02]  /*13380*/  PRMT R11, R8, 0x7610, R11 ;  /* 0x00007610080b7816 */ /* 0x001fe4000000000b */
[----:B------:R-:W-:Y:S02]  /*13390*/  PRMT R17, R3, 0x7610, R17 ;  /* 0x0000761003117816 */ /* 0x000fe40000000011 */
[----:B-1----:R-:W-:Y:S01]  /*133a0*/  PRMT R10, R9, 0x7610, R10 ;  /* 0x00007610090a7816 */ /* 0x002fe2000000000a */
[----:B------:R-:W-:-:S04]  /*133b0*/  FMUL R3, R154, R2 ;  /* 0x000000029a037220 */ /* 0x000fc80000400000 */
[----:B------:R-:W-:Y:S01]  /*133c0*/  @P4 STG.E.U16 desc[UR36][R4.64+0x1d0], R10 ;  /* 0x0001d00a04004986 */ /* 0x000fe2000c101524 */
[----:B------:R-:W-:-:S03]  /*133d0*/  ISETP.GT.AND P4, PT, R0, 0xe9, P2 ;  /* 0x000000e90000780c */ /* 0x000fc60001784270 */
[----:B------:R0:W-:Y:S01]  /*133e0*/  @P5 STG.E.U16 desc[UR36][R4.64+0x1d2], R11 ;  /* 0x0001d20b04005986 */ /* 0x0001e2000c101524 */
[----:B------:R-:W-:-:S03]  /*133f0*/  ISETP.GT.AND P5, PT, R0, 0xf0, P3 ;  /* 0x000000f00000780c */ /* 0x000fc60001fa4270 */
[----:B------:R-:W-:Y:S01]  /*13400*/  @P6 STG.E.U16 desc[UR36][R6.64+0x1d0], R17 ;  /* 0x0001d01106006986 */ /* 0x000fe2000c101524 */
[----:B------:R-:W-:Y:S01]  /*13410*/  ISETP.GT.AND P6, PT, R0, 0xf1, P3 ;  /* 0x000000f10000780c */ /* 0x000fe20001fc4270 */
[-C--:B------:R-:W-:Y:S01]  /*13420*/  FMUL R8, R153, R2.reuse ;  /* 0x0000000299087220 */ /* 0x080fe20000400000 */
[----:B------:R-:W-:Y:S01]  /*13430*/  FMUL R9, R152, R2 ;  /* 0x0000000298097220 */ /* 0x000fe20000400000 */
[----:B--2---:R-:W-:-:S03]  /*13440*/  F2FP.F16.F32.PACK_AB R13, RZ, R3 ;  /* 0x00000003ff0d723e */ /* 0x004fc600000000ff */
[----:B------:R-:W-:Y:S02]  /*13450*/  F2FP.F16.F32.PACK_AB R14, RZ, R8 ;  /* 0x00000008ff0e723e */ /* 0x000fe400000000ff */
[----:B------:R-:W-:Y:S01]  /*13460*/  F2FP.F16.F32.PACK_AB R15, RZ, R9 ;  /* 0x00000009ff0f723e */ /* 0x000fe200000000ff */
[----:B------:R-:W-:Y:S01]  /*13470*/  @P4 STG.E.U16 desc[UR36][R6.64+0x1d2], R13 ;  /* 0x0001d20d06004986 */ /* 0x000fe2000c101524 */
[----:B------:R-:W-:-:S03]  /*13480*/  ISETP.GT.AND P4, PT, R0, 0xf1, P2 ;  /* 0x000000f10000780c */ /* 0x000fc60001784270 */
[----:B------:R-:W-:Y:S04]  /*13490*/  @P5 STG.E.U16 desc[UR36][R4.64+0x1e0], R14 ;  /* 0x0001e00e04005986 */ /* 0x000fe8000c101524 */
[----:B------:R-:W-:Y:S01]  /*134a0*/  @P6 STG.E.U16 desc[UR36][R4.64+0x1e2], R15 ;  /* 0x0001e20f04006986 */ /* 0x000fe2000c101524 */
[----:B------:R-:W-:Y:S01]  /*134b0*/  ISETP.GT.AND P6, PT, R0, 0xf0, P2 ;  /* 0x000000f00000780c */ /* 0x000fe200017c4270 */
[-C--:B0-----:R-:W-:Y:S01]  /*134c0*/  FMUL R11, R23, R2.reuse ;  /* 0x00000002170b7220 */ /* 0x081fe20000400000 */
[----:B------:R-:W-:-:S04]  /*134d0*/  FMUL R12, R22, R2 ;  /* 0x00000002160c7220 */ /* 0x000fc80000400000 */
[----:B------:R-:W-:Y:S02]  /*134e0*/  F2FP.F16.F32.PACK_AB R11, RZ, R11 ;  /* 0x0000000bff0b723e */ /* 0x000fe400000000ff */
[----:B------:R-:W-:Y:S02]  /*134f0*/  F2FP.F16.F32.PACK_AB R12, RZ, R12 ;  /* 0x0000000cff0c723e */ /* 0x000fe400000000ff */
[C---:B------:R-:W-:Y:S02]  /*13500*/  ISETP.GT.AND P5, PT, R0.reuse, 0xf8, P3 ;  /* 0x000000f80000780c */ /* 0x040fe40001fa4270 */
[----:B------:R-:W-:Y:S01]  /*13510*/  ISETP.GT.AND P3, PT, R0, 0xf9, P3 ;  /* 0x000000f90000780c */ /* 0x000fe20001f64270 */
[----:B------:R-:W-:Y:S01]  /*13520*/  @P6 STG.E.U16 desc[UR36][R6.64+0x1e0], R11 ;  /* 0x0001e00b06006986 */ /* 0x000fe2000c101524 */
[----:B------:R-:W-:-:S03]  /*13530*/  FMUL R10, R21, R2 ;  /* 0x00000002150a7220 */ /* 0x000fc60000400000 */
[----:B------:R0:W-:Y:S01]  /*13540*/  @P4 STG.E.U16 desc[UR36][R6.64+0x1e2], R12 ;  /* 0x0001e20c06004986 */ /* 0x0001e2000c101524 */
[----:B------:R-:W-:Y:S01]  /*13550*/  ISETP.GT.AND P4, PT, R0, 0xf8, P2 ;  /* 0x000000f80000780c */ /* 0x000fe20001784270 */
[-C--:B------:R-:W-:Y:S01]  /*13560*/  FMUL R9, R20, R2.reuse ;  /* 0x0000000214097220 */ /* 0x080fe20000400000 */
[-C--:B------:R-:W-:Y:S01]  /*13570*/  FMUL R8, R18, R2.reuse ;  /* 0x0000000212087220 */ /* 0x080fe20000400000 */
[----:B------:R-:W-:Y:S01]  /*13580*/  FMUL R3, R19, R2 ;  /* 0x0000000213037220 */ /* 0x000fe20000400000 */
[----:B------:R-:W-:Y:S02]  /*13590*/  F2FP.F16.F32.PACK_AB R10, RZ, R10 ;  /* 0x0000000aff0a723e */ /* 0x000fe400000000ff */
[----:B------:R-:W-:Y:S02]  /*135a0*/  ISETP.GT.AND P2, PT, R0, 0xf9, P2 ;  /* 0x000000f90000780c */ /* 0x000fe40001744270 */
[----:B------:R-:W-:Y:S02]  /*135b0*/  F2FP.F16.F32.PACK_AB R9, RZ, R9 ;  /* 0x00000009ff09723e */ /* 0x000fe400000000ff */
[----:B------:R-:W-:-:S02]  /*135c0*/  F2FP.F16.F32.PACK_AB R8, RZ, R8 ;  /* 0x00000008ff08723e */ /* 0x000fc400000000ff */
[----:B------:R-:W-:Y:S01]  /*135d0*/  F2FP.F16.F32.PACK_AB R3, RZ, R3 ;  /* 0x00000003ff03723e */ /* 0x000fe200000000ff */
[----:B------:R-:W-:Y:S01]  /*135e0*/  @P5 STG.E.U16 desc[UR36][R4.64+0x1f0], R10 ;  /* 0x0001f00a04005986 */ /* 0x000fe2000c101524 */
[----:B0-----:R-:W-:Y:S01]  /*135f0*/  PRMT R12, R8, 0x7610, R12 ;  /* 0x00007610080c7816 */ /* 0x001fe2000000000c */
[----:B------:R-:W-:Y:S01]  /*13600*/  @P4 IMAD.MOV.U32 R8, RZ, RZ, R6 ;  /* 0x000000ffff084224 */ /* 0x000fe200078e0006 */
[----:B------:R-:W-:Y:S01]  /*13610*/  PRMT R11, R3, 0x7610, R11 ;  /* 0x00007610030b7816 */ /* 0x000fe2000000000b */
[----:B------:R0:W-:Y:S01]  /*13620*/  @P3 STG.E.U16 desc[UR36][R4.64+0x1f2], R9 ;  /* 0x0001f20904003986 */ /* 0x0001e2000c101524 */
[----:B------:R-:W-:Y:S02]  /*13630*/  USHF.L.U32 UR12, UR8, 0x8, URZ ;  /* 0x00000008080c7899 */ /* 0x000fe4000800063f */
[----:B------:R-:W-:Y:S01]  /*13640*/  USHF.L.U64.HI UR11, UR8, 0x8, UR9 ;  /* 0x00000008080b7899 */ /* 0x000fe20008010209 */
[----:B0-----:R-:W-:-:S03]  /*13650*/  @P4 MOV R9, R7 ;  /* 0x0000000700094202 */ /* 0x001fc60000000f00 */
[----:B------:R-:W-:Y:S02]  /*13660*/  IMAD.U32 R3, RZ, RZ, UR12 ;  /* 0x0000000cff037e24 */ /* 0x000fe4000f8e00ff */
[----:B------:R0:W-:Y:S01]  /*13670*/  @P4 STG.E.U16 desc[UR36][R8.64+0x1f0], R11 ;  /* 0x0001f00b08004986 */ /* 0x0001e2000c101524 */
[C---:B------:R-:W-:Y:S02]  /*13680*/  ISETP.GT.AND P3, PT, R0.reuse, RZ, P1 ;  /* 0x000000ff0000720c */ /* 0x040fe40000f64270 */
[----:B------:R-:W-:Y:S01]  /*13690*/  ISETP.GT.AND P4, PT, R0, 0x1, P1 ;  /* 0x000000010000780c */ /* 0x000fe20000f84270 */
[-C--:B------:R-:W-:Y:S01]  /*136a0*/  FMUL R24, R24, R2.reuse ;  /* 0x0000000218187220 */ /* 0x080fe20000400000 */
[----:B------:R-:W-:Y:S01]  /*136b0*/  FMUL R25, R25, R2 ;  /* 0x0000000219197220 */ /* 0x000fe20000400000 */
[----:B0-----:R-:W-:Y:S02]  /*136c0*/  @P2 IMAD.MOV.U32 R8, RZ, RZ, R6 ;  /* 0x000000ffff082224 */ /* 0x001fe400078e0006 */
[----:B------:R-:W-:-:S02]  /*136d0*/  @P2 IMAD.MOV.U32 R9, RZ, RZ, R7 ;  /* 0x000000ffff092224 */ /* 0x000fc400078e0007 */
[----:B------:R-:W-:-:S03]  /*136e0*/  IMAD.U32 R7, RZ, RZ, UR11 ;  /* 0x0000000bff077e24 */ /* 0x000fc6000f8e00ff */
[----:B------:R0:W-:Y:S01]  /*136f0*/  @P2 STG.E.U16 desc[UR36][R8.64+0x1f2], R12 ;  /* 0x0001f20c08002986 */ /* 0x0001e2000c101524 */
[C---:B------:R-:W-:Y:S02]  /*13700*/  IADD3 R6, P2, P6, R4.reuse, UR5, R3 ;  /* 0x0000000504067c10 */ /* 0x040fe4000fe5e003 */
[----:B------:R-:W-:Y:S02]  /*13710*/  IADD3 R4, P5, R4, UR12, RZ ;  /* 0x0000000c04047c10 */ /* 0x000fe4000ffbe0ff */
[C---:B------:R-:W-:Y:S02]  /*13720*/  IADD3.X R7, R5.reuse, UR4, R7, P2, P6 ;  /* 0x0000000405077c10 */ /* 0x040fe400097ec407 */
[----:B------:R-:W-:Y:S02]  /*13730*/  F2FP.F16.F32.PACK_AB R24, RZ, R24 ;  /* 0x00000018ff18723e */ /* 0x000fe400000000ff */
[----:B------:R-:W-:Y:S02]  /*13740*/  IADD3.X R5, R5, UR11, RZ, P5, !PT ;  /* 0x0000000b05057c10 */ /* 0x000fe4000affe4ff */
[----:B------:R-:W-:-:S02]  /*13750*/  F2FP.F16.F32.PACK_AB R25, RZ, R25 ;  /* 0x00000019ff19723e */ /* 0x000fc400000000ff */
[C---:B------:R-:W-:Y:S01]  /*13760*/  ISETP.GT.AND P2, PT, R0.reuse, RZ, P0 ;  /* 0x000000ff0000720c */ /* 0x040fe20000744270 */
[----:B------:R-:W-:Y:S01]  /*13770*/  @P3 STG.E.U16 desc[UR36][R4.64], R24 ;  /* 0x0000001804003986 */ /* 0x000fe2000c101524 */
[----:B------:R-:W-:Y:S01]  /*13780*/  ISETP.GT.AND P3, PT, R0, 0x1, P0 ;  /* 0x000000010000780c */ /* 0x000fe20000764270 */
[-C--:B------:R-:W-:Y:S02]  /*13790*/  FMUL R26, R26, R2.reuse ;  /* 0x000000021a1a7220 */ /* 0x080fe40000400000 */
[----:B------:R-:W-:Y:S01]  /*137a0*/  @P4 STG.E.U16 desc[UR36][R4.64+0x2], R25 ;  /* 0x0000021904004986 */ /* 0x000fe2000c101524 */
[----:B------:R-:W-:Y:S01]  /*137b0*/  ISETP.GT.AND P4, PT, R0, 0x8, P1 ;  /* 0x000000080000780c */ /* 0x000fe20000f84270 */
[-C--:B------:R-:W-:Y:S01]  /*137c0*/  FMUL R27, R27, R2.reuse ;  /* 0x000000021b1b7220 */ /* 0x080fe20000400000 */
[----:B0-----:R-:W-:Y:S01]  /*137d0*/  IADD3 R8, P5, R4, UR5, RZ ;  /* 0x0000000504087c10 */ /* 0x001fe2000ffbe0ff */
[----:B------:R-:W-:Y:S01]  /*137e0*/  FMUL R28, R28, R2 ;  /* 0x000000021c1c7220 */ /* 0x000fe20000400000 */
[----:B------:R-:W-:-:S02]  /*137f0*/  F2FP.F16.F32.PACK_AB R26, RZ, R26 ;  /* 0x0000001aff1a723e */ /* 0x000fc400000000ff */
[----:B------:R-:W-:Y:S02]  /*13800*/  IADD3.X R9, R5, UR4, RZ, P5, !PT ;  /* 0x0000000405097c10 */ /* 0x000fe4000affe4ff */
[----:B------:R-:W-:Y:S02]  /*13810*/  F2FP.F16.F32.PACK_AB R27, RZ, R27 ;  /* 0x0000001bff1b723e */ /* 0x000fe400000000ff */
[----:B------:R-:W-:Y:S01]  /*13820*/  F2FP.F16.F32.PACK_AB R28, RZ, R28 ;  /* 0x0000001cff1c723e */ /* 0x000fe200000000ff */
[----:B------:R-:W-:Y:S01]  /*13830*/  @P2 STG.E.U16 desc[UR36][R8.64], R26 ;  /* 0x0000001a08002986 */ /* 0x000fe2000c101524 */
[C---:B------:R-:W-:Y:S02]  /*13840*/  ISETP.GT.AND P5, PT, R0.reuse, 0x9, P1 ;  /* 0x000000090000780c */ /* 0x040fe40000fa4270 */
[C---:B------:R-:W-:Y:S01]  /*13850*/  ISETP.GT.AND P2, PT, R0.reuse, 0x8, P0 ;  /* 0x000000080000780c */ /* 0x040fe20000744270 */
[----:B------:R-:W-:Y:S01]  /*13860*/  @P3 STG.E.U16 desc[UR36][R8.64+0x2], R27 ;  /* 0x0000021b08003986 */ /* 0x000fe2000c101524 */
[-C--:B------:R-:W-:Y:S01]  /*13870*/  FMUL R29, R29, R2.reuse ;  /* 0x000000021d1d7220 */ /* 0x080fe20000400000 */
[----:B------:R-:W-:Y:S01]  /*13880*/  ISETP.GT.AND P3, PT, R0, 0x9, P0 ;  /* 0x000000090000780c */ /* 0x000fe20000764270 */
[-C--:B------:R-:W-:Y:S01]  /*13890*/  FMUL R30, R30, R2.reuse ;  /* 0x000000021e1e7220 */ /* 0x080fe20000400000 */
[----:B------:R-:W-:Y:S01]  /*138a0*/  @P4 STG.E.U16 desc[UR36][R4.64+0x10], R28 ;  /* 0x0000101c04004986 */ /* 0x000fe2000c101524 */
[----:B------:R-:W-:Y:S01]  /*138b0*/  ISETP.GT.AND P4, PT, R0, 0x10, P1 ;  /* 0x000000100000780c */ /* 0x000fe20000f84270 */
[-C--:B------:R-:W-:Y:S01]  /*138c0*/  FMUL R31, R31, R2.reuse ;  /* 0x000000021f1f7220 */ /* 0x080fe20000400000 */
[----:B------:R-:W-:Y:S01]  /*138d0*/  IADD3 R10, P6, R4, UR5, RZ ;  /* 0x00000005040a7c10 */ /* 0x000fe2000ffde0ff */
[----:B------:R-:W-:Y:S01]  /*138e0*/  FMUL R32, R32, R2 ;  /* 0x0000000220207220 */ /* 0x000fe20000400000 */
[----:B------:R-:W-:-:S02]  /*138f0*/  F2FP.F16.F32.PACK_AB R29, RZ, R29 ;  /* 0x0000001dff1d723e */ /* 0x000fc400000000ff */
[----:B------:R-:W-:Y:S02]  /*13900*/  F2FP.F16.F32.PACK_AB R30, RZ, R30 ;  /* 0x0000001eff1e723e */ /* 0x000fe400000000ff */
[----:B------:R-:W-:Y:S02]  /*13910*/  IADD3.X R11, R5, UR4, RZ, P6, !PT ;  /* 0x00000004050b7c10 */ /* 0x000fe4000b7fe4ff */
[----:B------:R-:W-:Y:S01]  /*13920*/  F2FP.F16.F32.PACK_AB R31, RZ, R31 ;  /* 0x0000001fff1f723e */ /* 0x000fe200000000ff */
[----:B------:R-:W-:Y:S01]  /*13930*/  @P5 STG.E.U16 desc[UR36][R4.64+0x12], R29 ;  /* 0x0000121d04005986 */ /* 0x000fe2000c101524 */
[----:B------:R-:W-:Y:S02]  /*13940*/  F2FP.F16.F32.PACK_AB R32, RZ, R32 ;  /* 0x00000020ff20723e */ /* 0x000fe400000000ff */
[C---:B------:R-:W-:Y:S01]  /*13950*/  ISETP.GT.AND P5, PT, R0.reuse, 0x11, P1 ;  /* 0x000000110000780c */ /* 0x040fe20000fa4270 */
[----:B------:R-:W-:Y:S01]  /*13960*/  @P2 STG.E.U16 desc[UR36][R10.64+0x10], R30 ;  /* 0x0000101e0a002986 */ /* 0x000fe2000c101524 */
[----:B------:R-:W-:Y:S01]  /*13970*/  ISETP.GT.AND P2, PT, R0, 0x10, P0 ;  /* 0x000000100000780c */ /* 0x000fe20000744270 */
[----:B------:R-:W-:-:S02]  /*13980*/  FMUL R33, R33, R2 ;  /* 0x0000000221217220 */ /* 0x000fc40000400000 */
[----:B------:R-:W-:Y:S01]  /*13990*/  @P3 STG.E.U16 desc[UR36][R6.64+0x12], R31 ;  /* 0x0000121f06003986 */ /* 0x000fe2000c101524 */
[----:B------:R-:W-:Y:S01]  /*139a0*/  ISETP.GT.AND P3, PT, R0, 0x11, P0 ;  /* 0x000000110000780c */ /* 0x000fe20000764270 */
[-C--:B------:R-:W-:Y:S02]  /*139b0*/  FMUL R34, R34, R2.reuse ;  /* 0x0000000222227220 */ /* 0x080fe40000400000 */
[----:B------:R-:W-:Y:S01]  /*139c0*/  @P4 STG.E.U16 desc[UR36][R4.64+0x20], R32 ;  /* 0x0000202004004986 */ /* 0x000fe2000c101524 */
[----:B------:R-:W-:Y:S01]  /*139d0*/  ISETP.GT.AND P4, PT, R0, 0x18, P1 ;  /* 0x000000180000780c */ /* 0x000fe20000f84270 */
[-C--:B------:R-:W-:Y:S01]  /*139e0*/  FMUL R35, R35, R2.reuse ;  /* 0x0000000223237220 */ /* 0x080fe20000400000 */
[----:B------:R-:W-:Y:S01]  /*139f0*/  FMUL R36, R36, R2 ;  /* 0x0000000224247220 */ /* 0x000fe20000400000 */
[----:B------:R-:W-:Y:S02]  /*13a00*/  F2FP.F16.F32.PACK_AB R33, RZ, R33 ;  /* 0x00000021ff21723e */ /* 0x000fe400000000ff */
[----:B------:R-:W-:-:S02]  /*13a10*/  F2FP.F16.F32.PACK_AB R34, RZ, R34 ;  /* 0x00000022ff22723e */ /* 0x000fc400000000ff */
[----:B------:R-:W-:Y:S01]  /*13a20*/  F2FP.F16.F32.PACK_AB R35, RZ, R35 ;  /* 0x00000023ff23723e */ /* 0x000fe200000000ff */
[----:B------:R-:W-:Y:S01]  /*13a30*/  @P5 STG.E.U16 desc[UR36][R4.64+0x22], R33 ;  /* 0x0000222104005986 */ /* 0x000fe2000c101524 */
[----:B------:R-:W-:Y:S02]  /*13a40*/  F2FP.F16.F32.PACK_AB R36, RZ, R36 ;  /* 0x00000024ff24723e */ /* 0x000fe400000000ff */
[C---:B------:R-:W-:Y:S01]  /*13a50*/  ISETP.GT.AND P5, PT, R0.reuse, 0x19, P1 ;  /* 0x000000190000780c */ /* 0x040fe20000fa4270 */
[----:B------:R-:W-:Y:S01]  /*13a60*/  @P2 STG.E.U16 desc[UR36][R6.64+0x20], R34 ;  /* 0x0000202206002986 */ /* 0x000fe2000c101524 */
[C---:B------:R-:W-:Y:S01]  /*13a70*/  ISETP.GT.AND P2, PT, R0.reuse, 0x18, P0 ;  /* 0x000000180000780c */ /* 0x040fe20000744270 */
[-C--:B------:R-:W-:Y:S02]  /*13a80*/  FMUL R37, R37, R2.reuse ;  /* 0x0000000225257220 */ /* 0x080fe40000400000 */
[----:B------:R-:W-:Y:S01]  /*13a90*/  @P3 STG.E.U16 desc[UR36][R6.64+0x22], R35 ;  /* 0x0000222306003986 */ /* 0x000fe2000c101524 */
[----:B------:R-:W-:Y:S01]  /*13aa0*/  ISETP.GT.AND P3, PT, R0, 0x19, P0 ;  /* 0x000000190000780c */ /* 0x000fe20000764270 */
[----:B------:R-:W-:-:S02]  /*13ab0*/  FMUL R38, R38, R2 ;  /* 0x0000000226267220 */ /* 0x000fc40000400000 */
[----:B------:R-:W-:Y:S01]  /*13ac0*/  @P4 STG.E.U16 desc[UR36][R4.64+0x30], R36 ;  /* 0x0000302404004986 */ /* 0x000fe2000c101524 */
[----:B------:R-:W-:Y:S01]  /*13ad0*/  ISETP.GT.AND P4, PT, R0, 0x20, P1 ;  /* 0x000000200000780c */ /* 0x000fe20000f84270 */
[-C--:B------:R-:W-:Y:S01]  /*13ae0*/  FMUL R39, R39, R2.reuse ;  /* 0x0000000227277220 */ /* 0x080fe20000400000 */
[----:B------:R-:W-:Y:S01]  /*13af0*/  FMUL R40, R40, R2 ;  /* 0x0000000228287220 */ /* 0x000fe20000400000 */
[----:B------:R-:W-:Y:S02]  /*13b00*/  F2FP.F16.F32.PACK_AB R37, RZ, R37 ;  /* 0x00000025ff25723e */ /* 0x000fe400000000ff */
[----:B------:R-:W-:Y:S02]  /*13b10*/  F2FP.F16.F32.PACK_AB R38, RZ, R38 ;  /* 0x00000026ff26723e */ /* 0x000fe400000000ff */
[----:B------:R-:W-:Y:S01]  /*13b20*/  F2FP.F16.F32.PACK_AB R39, RZ, R39 ;  /* 0x00000027ff27723e */ /* 0x000fe200000000ff */
[----:B------:R-:W-:Y:S01]  /*13b30*/  @P5 STG.E.U16 desc[UR36][R4.64+0x32], R37 ;  /* 0x0000322504005986 */ /* 0x000fe2000c101524 */
[----:B------:R-:W-:-:S02]  /*13b40*/  F2FP.F16.F32.PACK_AB R40, RZ, R40 ;  /* 0x00000028ff28723e */ /* 0x000fc400000000ff */
[C---:B------:R-:W-:Y:S01]  /*13b50*/  ISETP.GT.AND P5, PT, R0.reuse, 0x21, P1 ;  /* 0x000000210000780c */ /* 0x040fe20000fa4270 */
[----:B------:R-:W-:Y:S01]  /*13b60*/  @P2 STG.E.U16 desc[UR36][R6.64+0x30], R38 ;  /* 0x0000302606002986 */ /* 0x000fe2000c101524 */
[C---:B------:R-:W-:Y:S01]  /*13b70*/  ISETP.GT.AND P2, PT, R0.reuse, 0x20, P0 ;  /* 0x000000200000780c */ /* 0x040fe20000744270 */
[-C--:B------:R-:W-:Y:S02]  /*13b80*/  FMUL R41, R41, R2.reuse ;  /* 0x0000000229297220 */ /* 0x080fe40000400000 */
[----:B------:R-:W-:Y:S01]  /*13b90*/  @P3 STG.E.U16 desc[UR36][R6.64+0x32], R39 ;  /* 0x0000322706003986 */ /* 0x000fe2000c101524 */
[----:B------:R-:W-:Y:S01]  /*13ba0*/  ISETP.GT.AND P3, PT, R0, 0x21, P0 ;  /* 0x000000210000780c */ /* 0x000fe20000764270 */
[-C--:B------:R-:W-:Y:S02]  /*13bb0*/  FMUL R42, R42, R2.reuse ;  /* 0x000000022a2a7220 */ /* 0x080fe40000400000 */
[----:B------:R-:W-:Y:S01]  /*13bc0*/  @P4 STG.E.U16 desc[UR36][R4.64+0x40], R40 ;  /* 0x0000402804004986 */ /* 0x000fe2000c101524 */
[----:B------:R-:W-:Y:S01]  /*13bd0*/  ISETP.GT.AND P4, PT, R0, 0x28, P1 ;  /* 0x000000280000780c */ /* 0x000fe20000f84270 */
[-C--:B------:R-:W-:Y:S01]  /*13be0*/  FMUL R43, R43, R2.reuse ;  /* 0x000000022b2b7220 */ /* 0x080fe20000400000 */
[----:B------:R-:W-:Y:S01]  /*13bf0*/  FMUL R44, R44, R2 ;  /* 0x000000022c2c7220 */ /* 0x000fe20000400000 */
[----:B------:R-:W-:-:S02]  /*13c00*/  F2FP.F16.F32.PACK_AB R41, RZ, R41 ;  /* 0x00000029ff29723e */ /* 0x000fc400000000ff */
[----:B------:R-:W-:Y:S02]  /*13c10*/  F2FP.F16.F32.PACK_AB R42, RZ, R42 ;  /* 0x0000002aff2a723e */ /* 0x000fe400000000ff */
        /* <DEDUP_REMOVED lines=357> */
[----:B------:R-:W-:Y:S01]  /*15270*/  ISETP.GT.AND P2, PT, R0, 0xd8, P0 ;  /* 0x000000d80000780c */ /* 0x000fe20000744270 */
[-C--:B------:R-:W-:Y:S02]  /*15280*/  FMUL R133, R133, R2.reuse ;  /* 0x0000000285857220 */ /* 0x080fe40000400000 */
[----:B------:R-:W-:Y:S01]  /*15290*/  @P3 STG.E.U16 desc[UR36][R6.64+0x1a2], R131 ;  /* 0x0001a28306003986 */ /* 0x000fe2000c101524 */
[----:B------:R-:W-:-:S03]  /*152a0*/  FMUL R134, R134, R2 ;  /* 0x0000000286867220 */ /* 0x000fc60000400000 */
[----:B------:R-:W-:Y:S01]  /*152b0*/  @P4 STG.E.U16 desc[UR36][R4.64+0x1b0], R132 ;  /* 0x0001b08404004986 */ /* 0x000fe2000c101524 */
[C---:B------:R-:W-:Y:S01]  /*152c0*/  ISETP.GT.AND P4, PT, R0.reuse, 0xd9, P0 ;  /* 0x000000d90000780c */ /* 0x040fe20000784270 */
[----:B------:R-:W-:Y:S01]  /*152d0*/  FMUL R135, R135, R2 ;  /* 0x0000000287877220 */ /* 0x000fe20000400000 */
[----:B------:R-:W-:Y:S02]  /*152e0*/  F2FP.F16.F32.PACK_AB R133, RZ, R133 ;  /* 0x00000085ff85723e */ /* 0x000fe400000000ff */
[----:B------:R-:W-:Y:S02]  /*152f0*/  F2FP.F16.F32.PACK_AB R134, RZ, R134 ;  /* 0x00000086ff86723e */ /* 0x000fe400000000ff */
[----:B------:R-:W-:Y:S01]  /*15300*/  F2FP.F16.F32.PACK_AB R135, RZ, R135 ;  /* 0x00000087ff87723e */ /* 0x000fe200000000ff */
[----:B------:R-:W-:Y:S01]  /*15310*/  @P5 STG.E.U16 desc[UR36][R4.64+0x1b2], R133 ;  /* 0x0001b28504005986 */ /* 0x000fe2000c101524 */
[----:B------:R-:W-:-:S03]  /*15320*/  ISETP.GT.AND P5, PT, R0, 0xe0, P1 ;  /* 0x000000e00000780c */ /* 0x000fc60000fa4270 */
[----:B------:R-:W-:Y:S01]  /*15330*/  @P2 STG.E.U16 desc[UR36][R6.64+0x1b0], R134 ;  /* 0x0001b08606002986 */ /* 0x000fe2000c101524 */
[----:B------:R-:W-:Y:S01]  /*15340*/  ISETP.GT.AND P2, PT, R0, 0xe1, P1 ;  /* 0x000000e10000780c */ /* 0x000fe20000f44270 */
[-C--:B------:R-:W-:Y:S01]  /*15350*/  FMUL R136, R136, R2.reuse ;  /* 0x0000000288887220 */ /* 0x080fe20000400000 */
[C---:B------:R-:W-:Y:S01]  /*15360*/  ISETP.GT.AND P3, PT, R0.reuse, 0xe0, P0 ;  /* 0x000000e00000780c */ /* 0x040fe20000764270 */
[----:B------:R-:W-:Y:S01]  /*15370*/  @P4 STG.E.U16 desc[UR36][R6.64+0x1b2], R135 ;  /* 0x0001b28706004986 */ /* 0x000fe2000c101524 */
[-C--:B------:R-:W-:Y:S01]  /*15380*/  FMUL R137, R137, R2.reuse ;  /* 0x0000000289897220 */ /* 0x080fe20000400000 */
[----:B------:R-:W-:Y:S01]  /*15390*/  ISETP.GT.AND P4, PT, R0, 0xe1, P0 ;  /* 0x000000e10000780c */ /* 0x000fe20000784270 */
[-C--:B------:R-:W-:Y:S01]  /*153a0*/  FMUL R138, R138, R2.reuse ;  /* 0x000000028a8a7220 */ /* 0x080fe20000400000 */
[----:B------:R-:W-:Y:S01]  /*153b0*/  FMUL R139, R139, R2 ;  /* 0x000000028b8b7220 */ /* 0x000fe20000400000 */
[----:B------:R-:W-:Y:S02]  /*153c0*/  F2FP.F16.F32.PACK_AB R136, RZ, R136 ;  /* 0x00000088ff88723e */ /* 0x000fe400000000ff */
[----:B------:R-:W-:-:S02]  /*153d0*/  F2FP.F16.F32.PACK_AB R137, RZ, R137 ;  /* 0x00000089ff89723e */ /* 0x000fc400000000ff */
[----:B------:R-:W-:Y:S02]  /*153e0*/  F2FP.F16.F32.PACK_AB R138, RZ, R138 ;  /* 0x0000008aff8a723e */ /* 0x000fe400000000ff */
[----:B------:R-:W-:Y:S01]  /*153f0*/  F2FP.F16.F32.PACK_AB R139, RZ, R139 ;  /* 0x0000008bff8b723e */ /* 0x000fe200000000ff */
[----:B------:R-:W-:Y:S01]  /*15400*/  @P5 STG.E.U16 desc[UR36][R4.64+0x1c0], R136 ;  /* 0x0001c08804005986 */ /* 0x000fe2000c101524 */
[----:B------:R-:W-:-:S03]  /*15410*/  ISETP.GT.AND P5, PT, R0, 0xe9, P1 ;  /* 0x000000e90000780c */ /* 0x000fc60000fa4270 */
[----:B------:R-:W-:Y:S01]  /*15420*/  @P2 STG.E.U16 desc[UR36][R4.64+0x1c2], R137 ;  /* 0x0001c28904002986 */ /* 0x000fe2000c101524 */
[C---:B------:R-:W-:Y:S02]  /*15430*/  ISETP.GT.AND P2, PT, R0.reuse, 0xe8, P1 ;  /* 0x000000e80000780c */ /* 0x040fe40000f44270 */
[C---:B------:R-:W-:Y:S01]  /*15440*/  ISETP.GT.AND P6, PT, R0.reuse, 0xe8, P0 ;  /* 0x000000e80000780c */ /* 0x040fe200007c4270 */
[----:B------:R-:W-:Y:S01]  /*15450*/  @P3 STG.E.U16 desc[UR36][R6.64+0x1c0], R138 ;  /* 0x0001c08a06003986 */ /* 0x000fe2000c101524 */
[----:B------:R-:W-:Y:S01]  /*15460*/  ISETP.GT.AND P3, PT, R0, 0xe9, P0 ;  /* 0x000000e90000780c */ /* 0x000fe20000764270 */
[-C--:B------:R-:W-:Y:S01]  /*15470*/  FMUL R140, R140, R2.reuse ;  /* 0x000000028c8c7220 */ /* 0x080fe20000400000 */
[-C--:B------:R-:W-:Y:S01]  /*15480*/  FMUL R141, R141, R2.reuse ;  /* 0x000000028d8d7220 */ /* 0x080fe20000400000 */
[----:B------:R-:W-:Y:S01]  /*15490*/  @P4 STG.E.U16 desc[UR36][R6.64+0x1c2], R139 ;  /* 0x0001c28b06004986 */ /* 0x000fe2000c101524 */
[----:B------:R-:W-:Y:S01]  /*154a0*/  ISETP.GT.AND P4, PT, R0, 0xf0, P1 ;  /* 0x000000f00000780c */ /* 0x000fe20000f84270 */
[-C--:B------:R-:W-:Y:S01]  /*154b0*/  FMUL R142, R142, R2.reuse ;  /* 0x000000028e8e7220 */ /* 0x080fe20000400000 */
[-C--:B------:R-:W-:Y:S01]  /*154c0*/  FMUL R143, R143, R2.reuse ;  /* 0x000000028f8f7220 */ /* 0x080fe20000400000 */
[----:B------:R-:W-:Y:S01]  /*154d0*/  FMUL R144, R144, R2 ;  /* 0x0000000290907220 */ /* 0x000fe20000400000 */
[----:B------:R-:W-:-:S02]  /*154e0*/  F2FP.F16.F32.PACK_AB R140, RZ, R140 ;  /* 0x0000008cff8c723e */ /* 0x000fc400000000ff */
[----:B------:R-:W-:Y:S02]  /*154f0*/  F2FP.F16.F32.PACK_AB R141, RZ, R141 ;  /* 0x0000008dff8d723e */ /* 0x000fe400000000ff */
[----:B------:R-:W-:Y:S02]  /*15500*/  F2FP.F16.F32.PACK_AB R142, RZ, R142 ;  /* 0x0000008eff8e723e */ /* 0x000fe400000000ff */
[----:B------:R-:W-:Y:S02]  /*15510*/  F2FP.F16.F32.PACK_AB R143, RZ, R143 ;  /* 0x0000008fff8f723e */ /* 0x000fe400000000ff */
[----:B------:R-:W-:Y:S01]  /*15520*/  F2FP.F16.F32.PACK_AB R144, RZ, R144 ;  /* 0x00000090ff90723e */ /* 0x000fe200000000ff */
[----:B------:R-:W-:Y:S01]  /*15530*/  @P2 STG.E.U16 desc[UR36][R4.64+0x1d0], R140 ;  /* 0x0001d08c04002986 */ /* 0x000fe2000c101524 */
[----:B------:R-:W-:-:S03]  /*15540*/  ISETP.GT.AND P2, PT, R0, 0xf1, P1 ;  /* 0x000000f10000780c */ /* 0x000fc60000f44270 */
[----:B------:R-:W-:Y:S01]  /*15550*/  @P5 STG.E.U16 desc[UR36][R4.64+0x1d2], R141 ;  /* 0x0001d28d04005986 */ /* 0x000fe2000c101524 */
[----:B------:R-:W-:-:S03]  /*15560*/  ISETP.GT.AND P5, PT, R0, 0xf0, P0 ;  /* 0x000000f00000780c */ /* 0x000fc600007a4270 */
[----:B------:R-:W-:Y:S01]  /*15570*/  @P6 STG.E.U16 desc[UR36][R6.64+0x1d0], R142 ;  /* 0x0001d08e06006986 */ /* 0x000fe2000c101524 */
[----:B------:R-:W-:-:S03]  /*15580*/  FMUL R145, R145, R2 ;  /* 0x0000000291917220 */ /* 0x000fc60000400000 */
[----:B------:R-:W-:Y:S01]  /*15590*/  @P3 STG.E.U16 desc[UR36][R6.64+0x1d2], R143 ;  /* 0x0001d28f06003986 */ /* 0x000fe2000c101524 */
[----:B------:R-:W-:-:S03]  /*155a0*/  ISETP.GT.AND P3, PT, R0, 0xf8, P1 ;  /* 0x000000f80000780c */ /* 0x000fc60000f64270 */
[----:B------:R-:W-:Y:S01]  /*155b0*/  @P4 STG.E.U16 desc[UR36][R4.64+0x1e0], R144 ;  /* 0x0001e09004004986 */ /* 0x000fe2000c101524 */
[----:B------:R-:W-:Y:S01]  /*155c0*/  ISETP.GT.AND P4, PT, R0, 0xf1, P0 ;  /* 0x000000f10000780c */ /* 0x000fe20000784270 */
[-C--:B------:R-:W-:Y:S01]  /*155d0*/  FMUL R146, R146, R2.reuse ;  /* 0x0000000292927220 */ /* 0x080fe20000400000 */
[C---:B------:R-:W-:Y:S01]  /*155e0*/  ISETP.GT.AND P1, PT, R0.reuse, 0xf9, P1 ;  /* 0x000000f90000780c */ /* 0x040fe20000f24270 */
[-C--:B------:R-:W-:Y:S01]  /*155f0*/  FMUL R147, R147, R2.reuse ;  /* 0x0000000293937220 */ /* 0x080fe20000400000 */
[----:B------:R-:W-:Y:S01]  /*15600*/  ISETP.GT.AND P6, PT, R0, 0xf8, P0 ;  /* 0x000000f80000780c */ /* 0x000fe200007c4270 */
[-C--:B------:R-:W-:Y:S01]  /*15610*/  FMUL R148, R148, R2.reuse ;  /* 0x0000000294947220 */ /* 0x080fe20000400000 */
[----:B------:R-:W-:Y:S01]  /*15620*/  FMUL R149, R149, R2 ;  /* 0x0000000295957220 */ /* 0x000fe20000400000 */
[----:B------:R-:W-:Y:S02]  /*15630*/  F2FP.F16.F32.PACK_AB R145, RZ, R145 ;  /* 0x00000091ff91723e */ /* 0x000fe400000000ff */
[----:B------:R-:W-:-:S02]  /*15640*/  F2FP.F16.F32.PACK_AB R146, RZ, R146 ;  /* 0x00000092ff92723e */ /* 0x000fc400000000ff */
[----:B------:R-:W-:Y:S02]  /*15650*/  ISETP.GT.AND P0, PT, R0, 0xf9, P0 ;  /* 0x000000f90000780c */ /* 0x000fe40000704270 */
[----:B------:R-:W-:Y:S01]  /*15660*/  F2FP.F16.F32.PACK_AB R147, RZ, R147 ;  /* 0x00000093ff93723e */ /* 0x000fe200000000ff */
[----:B------:R-:W-:Y:S01]  /*15670*/  FMUL R150, R150, R2 ;  /* 0x0000000296967220 */ /* 0x000fe20000400000 */
[----:B------:R-:W-:Y:S02]  /*15680*/  F2FP.F16.F32.PACK_AB R148, RZ, R148 ;  /* 0x00000094ff94723e */ /* 0x000fe400000000ff */
[----:B------:R-:W-:Y:S01]  /*15690*/  F2FP.F16.F32.PACK_AB R149, RZ, R149 ;  /* 0x00000095ff95723e */ /* 0x000fe200000000ff */
[----:B------:R-:W-:Y:S01]  /*156a0*/  FMUL R151, R151, R2 ;  /* 0x0000000297977220 */ /* 0x000fe20000400000 */
[----:B------:R-:W-:Y:S01]  /*156b0*/  @P2 STG.E.U16 desc[UR36][R4.64+0x1e2], R145 ;  /* 0x0001e29104002986 */ /* 0x000fe2000c101524 */
[----:B------:R-:W-:-:S03]  /*156c0*/  F2FP.F16.F32.PACK_AB R150, RZ, R150 ;  /* 0x00000096ff96723e */ /* 0x000fc600000000ff */
[----:B------:R-:W-:Y:S01]  /*156d0*/  @P5 STG.E.U16 desc[UR36][R6.64+0x1e0], R146 ;  /* 0x0001e09206005986 */ /* 0x000fe2000c101524 */
[----:B------:R-:W-:-:S03]  /*156e0*/  F2FP.F16.F32.PACK_AB R151, RZ, R151 ;  /* 0x00000097ff97723e */ /* 0x000fc600000000ff */
[----:B------:R-:W-:Y:S04]  /*156f0*/  @P4 STG.E.U16 desc[UR36][R6.64+0x1e2], R147 ;  /* 0x0001e29306004986 */ /* 0x000fe8000c101524 */
[----:B------:R-:W-:Y:S04]  /*15700*/  @P3 STG.E.U16 desc[UR36][R4.64+0x1f0], R148 ;  /* 0x0001f09404003986 */ /* 0x000fe8000c101524 */
[----:B------:R0:W-:Y:S02]  /*15710*/  @P1 STG.E.U16 desc[UR36][R4.64+0x1f2], R149 ;  /* 0x0001f29504001986 */ /* 0x0001e4000c101524 */
[----:B0-----:R-:W-:Y:S01]  /*15720*/  @P6 MOV R4, R6 ;  /* 0x0000000600046202 */ /* 0x001fe20000000f00 */
[----:B------:R-:W-:-:S05]  /*15730*/  @P6 IMAD.MOV.U32 R5, RZ, RZ, R7 ;  /* 0x000000ffff056224 */ /* 0x000fca00078e0007 */
[----:B------:R0:W-:Y:S04]  /*15740*/  @P6 STG.E.U16 desc[UR36][R4.64+0x1f0], R150 ;  /* 0x0001f09604006986 */ /* 0x0001e8000c101524 */
[----:B------:R0:W-:Y:S02]  /*15750*/  @P0 STG.E.U16 desc[UR36][R6.64+0x1f2], R151 ;  /* 0x0001f29706000986 */ /* 0x0001e4000c101524 */
.L_x_536:
[----:B------:R-:W-:Y:S05]  /*15760*/  BSYNC B0 ;  /* 0x0000000000007941 */ /* 0x000fea0003800000 */
.L_x_28:
[----:B0-----:R-:W2:Y:S04]  /*15770*/  LDL.LU R5, [R1+0x200] ;  /* 0x0002000001057983 */ /* 0x001ea80000300800 */
[----:B------:R-:W2:Y:S01]  /*15780*/  LDL.LU R4, [R1+0x204] ;  /* 0x0002040001047983 */ /* 0x000ea20000300800 */
[----:B------:R-:W-:Y:S01]  /*15790*/  ULDC UR4, c[0x0][0xc] ;  /* 0x0000030000047ab9 */ /* 0x000fe20000000800 */
[----:B------:R-:W-:Y:S01]  /*157a0*/  ULDC UR5, c[0x0][0x10] ;  /* 0x0000040000057ab9 */ /* 0x000fe20000000800 */
[----:B-----5:R-:W2:Y:S01]  /*157b0*/  LDC R3, c[0x0][0x14] ;  /* 0x00000500ff037b82 */ /* 0x020ea20000000800 */
[----:B------:R-:W-:Y:S01]  /*157c0*/  UIMAD.WIDE.U32 UR4, UR4, UR5, URZ ;  /* 0x00000005040472a5 */ /* 0x000fe2000f8e003f */
[----:B----4-:R-:W-:Y:S01]  /*157d0*/  PRMT R0, RZ, 0x7610, R0 ;  /* 0x00007610ff007816 */ /* 0x010fe20000000000 */
[----:B------:R-:W-:Y:S01]  /*157e0*/  UMOV UR42, 0xffffffff ;  /* 0xffffffff002a7882 */ /* 0x000fe20000000000 */
[----:B------:R-:W-:-:S03]  /*157f0*/  UMOV UR43, 0xffffffff ;  /* 0xffffffff002b7882 */ /* 0x000fc60000000000 */
[----:B--2---:R-:W-:-:S04]  /*15800*/  IMAD.WIDE.U32 R4, R3, UR4, R4 ;  /* 0x0000000403047c25 */ /* 0x004fc8000f8e0004 */
[----:B------:R-:W-:Y:S01]  /*15810*/  IMAD R3, R3, UR5, RZ ;  /* 0x0000000503037c24 */ /* 0x000fe2000f8e02ff */
[----:B------:R-:W-:Y:S01]  /*15820*/  ULDC.64 UR4, c[0x0][0x650] ;  /* 0x0001940000047ab9 */ /* 0x000fe20000000a00 */
[----:B------:R-:W-:Y:S01]  /*15830*/  IMAD.MOV.U32 R7, RZ, RZ, R4 ;  /* 0x000000ffff077224 */ /* 0x000fe200078e0004 */
[----:B------:R-:W-:Y:S01]  /*15840*/  ISETP.GE.U32.AND P0, PT, R4, UR4, PT ;  /* 0x0000000404007c0c */ /* 0x000fe2000bf06070 */
[----:B------:R-:W-:-:S05]  /*15850*/  IMAD.IADD R6, R5, 0x1, R3 ;  /* 0x0000000105067824 */ /* 0x000fca00078e0203 */
[----:B------:R0:W-:Y:S01]  /*15860*/  STL [R1+0x200], R6 ;  /* 0x0002000601007387 */ /* 0x0001e20000100800 */
[----:B------:R-:W-:-:S03]  /*15870*/  ISETP.GE.U32.AND.EX P0, PT, R6, UR5, PT, P0 ;  /* 0x0000000506007c0c */ /* 0x000fc6000bf06100 */
[----:B------:R0:W-:Y:S10]  /*15880*/  STL [R1+0x204], R7 ;  /* 0x0002040701007387 */ /* 0x0001f40000100800 */
[----:B0-----:R-:W-:Y:S05]  /*15890*/  @P0 BRA `(.L_x_537) ;  /* 0x0000000400880947 */ /* 0x001fea0003800000 */
[----:B------:R-:W0:Y:S01]  /*158a0*/  S2UR UR6, SR_CTAID.X ;  /* 0x00000000000679c3 */ /* 0x000e220000002500 */
[----:B------:R-:W-:Y:S01]  /*158b0*/  ULDC.64 UR12, c[0x0][0x628] ;  /* 0x00018a00000c7ab9 */ /* 0x000fe20000000a00 */
[----:B------:R-:W-:Y:S01]  /*158c0*/  ULDC UR4, c[0x0][0x150] ;  /* 0x0000540000047ab9 */ /* 0x000fe20000000800 */
[----:B------:R-:W-:Y:S01]  /*158d0*/  ISETP.NE.U32.AND P0, PT, RZ, UR12, PT ;  /* 0x0000000cff007c0c */ /* 0x000fe2000bf05070 */
[----:B------:R-:W-:Y:S01]  /*158e0*/  ULDC UR15, c[0x0][0x630] ;  /* 0x00018c00000f7ab9 */ /* 0x000fe20000000800 */
[C---:B------:R-:W-:Y:S01]  /*158f0*/  R2UR UR16, R7.reuse ;  /* 0x00000000071072ca */ /* 0x040fe200000e0000 */
[----:B------:R-:W-:Y:S01]  /*15900*/  ULDC UR19, c[0x0][0x154] ;  /* 0x0000550000137ab9 */ /* 0x000fe20000000800 */
[----:B------:R-:W-:Y:S01]  /*15910*/  ISETP.NE.AND.EX P0, PT, RZ, UR13, PT, P0 ;  /* 0x0000000dff007c0c */ /* 0x000fe2000bf05300 */
[----:B------:R-:W2:Y:S01]  /*15920*/  S2UR UR18, SR_CTAID.Y ;  /* 0x00000000001279c3 */ /* 0x000ea20000002600 */
[----:B------:R-:W-:Y:S02]  /*15930*/  R2UR UR17, R6 ;  /* 0x00000000061172ca */ /* 0x000fe400000e0000 */
[----:B------:R-:W-:-:S02]  /*15940*/  R2UR UR10, R7 ;  /* 0x00000000070a72ca */ /* 0x000fc400000e0000 */
[----:B------:R-:W-:Y:S02]  /*15950*/  R2UR UR11, R6 ;  /* 0x00000000060b72ca */ /* 0x000fe400000e0000 */
[----:B0-----:R-:W-:-:S05]  /*15960*/  I2FP.F32.U32 R0, UR6 ;  /* 0x0000000600007c45 */ /* 0x001fca0008201000 */
[----:B------:R-:W-:-:S04]  /*15970*/  FMUL R0, R0, UR4 ;  /* 0x0000000400007c20 */ /* 0x000fc80008400000 */
[----:B------:R0:W4:Y:S01]  /*15980*/  F2I.U32.TRUNC.NTZ R3, R0 ;  /* 0x0000000000037305 */ /* 0x000122000020f000 */
[----:B--2---:R-:W-:Y:S05]  /*15990*/  @!P0 BRA `(.L_x_538) ;  /* 0x0000000000308947 */ /* 0x004fea0003800000 */
        /* <DEDUP_REMOVED lines=12> */
.L_x_538:
[----:B------:R-:W-:Y:S01]  /*15a60*/  USHF.R.U64 UR43, UR10, UR15, UR11 ;  /* 0x0000000f0a2b7299 */ /* 0x000fe2000800120b */
[----:B0-----:R-:W-:Y:S01]  /*15a70*/  I2FP.F32.U32 R0, UR18 ;  /* 0x0000001200007c45 */ /* 0x001fe20008201000 */
[----:B------:R-:W-:Y:S02]  /*15a80*/  USHF.R.U32.HI UR4, URZ, UR15, UR11 ;  /* 0x0000000f3f047299 */ /* 0x000fe4000801160b */
        /* <DEDUP_REMOVED lines=8> */
[----:B------:R-:W-:Y:S01]  /*15b10*/  UIMAD.WIDE.U32 UR8, UR10, UR12, UR8 ;  /* 0x0000000c0a0872a5 */ /* 0x000fe2000f8e0008 */
[----:B----4-:R-:W-:Y:S01]  /*15b20*/  R2UR UR12, R3 ;  /* 0x00000000030c72ca */ /* 0x010fe200000e0000 */
[----:B------:R-:W-:Y:S01]  /*15b30*/  UIMAD UR10, UR10, UR13, UR4 ;  /* 0x0000000d0a0a72a4 */ /* 0x000fe2000f8e0204 */
[----:B------:R-:W-:Y:S01]  /*15b40*/  ULDC UR11, c[0x0][0x618] ;  /* 0x00018600000b7ab9 */ /* 0x000fe20000000800 */
[----:B------:R-:W-:Y:S02]  /*15b50*/  ULDC UR21, c[0x0][0x658] ;  /* 0x0001960000157ab9 */ /* 0x000fe40000000800 */
[----:B------:R-:W-:Y:S01]  /*15b60*/  UIADD3 UR9, UR9, UR10, URZ ;  /* 0x0000000a09097290 */ /* 0x000fe2000fffe03f */
[----:B------:R-:W-:Y:S01]  /*15b70*/  UMOV UR15, 0xffffffff ;  /* 0xffffffff000f7882 */ /* 0x000fe20000000000 */
[----:B------:R-:W-:Y:S01]  /*15b80*/  ULDC.64 UR4, c[0x0][0x640] ;  /* 0x0001900000047ab9 */ /* 0x000fe20000000a00 */
[----:B------:R-:W-:Y:S01]  /*15b90*/  USHF.L.U32 UR15, UR15, UR21, URZ ;  /* 0x000000150f0f7299 */ /* 0x000fe2000800063f */
[----:B------:R-:W-:Y:S01]  /*15ba0*/  ISETP.NE.U32.AND P0, PT, RZ, UR4, PT ;  /* 0x00000004ff007c0c */ /* 0x000fe2000bf05070 */
[----:B------:R-:W-:-:S02]  /*15bb0*/  USHF.R.U64 UR16, UR8, UR11, UR9 ;  /* 0x0000000b08107299 */ /* 0x000fc40008001209 */
[----:B------:R-:W-:Y:S01]  /*15bc0*/  USHF.R.U32.HI UR8, URZ, UR11, UR9 ;  /* 0x0000000b3f087299 */ /* 0x000fe20008011609 */
[----:B0-----:R-:W-:Y:S01]  /*15bd0*/  R2UR UR14, R0 ;  /* 0x00000000000e72ca */ /* 0x001fe200000e0000 */
[----:B------:R-:W-:Y:S01]  /*15be0*/  ULDC UR17, c[0x0][0x608] ;  /* 0x0001820000117ab9 */ /* 0x000fe20000000800 */
[----:B------:R-:W-:Y:S01]  /*15bf0*/  ULOP3.LUT UR41, URZ, UR15, URZ, 0x33, !UPT ;  /* 0x0000000f3f297292 */ /* 0x000fe2000f8e333f */
[----:B------:R-:W-:Y:S01]  /*15c00*/  ISETP.NE.AND.EX P0, PT, RZ, UR5, PT, P0 ;  /* 0x00000005ff007c0c */ /* 0x000fe2000bf05300 */
[----:B------:R-:W-:Y:S02]  /*15c10*/  USHF.R.U64 UR15, UR16, UR17, UR8 ;  /* 0x00000011100f7299 */ /* 0x000fe40008001208 */
[----:B------:R-:W-:Y:S02]  /*15c20*/  USHF.R.U32.HI UR8, URZ, UR17, UR8 ;  /* 0x000000113f087299 */ /* 0x000fe40008011608 */
[----:B------:R-:W-:Y:S02]  /*15c30*/  UIADD3 UR12, -UR12, URZ, URZ ;  /* 0x0000003f0c0c7290 */ /* 0x000fe4000fffe13f */
[----:B------:R-:W-:Y:S01]  /*15c40*/  USHF.R.U64 UR17, UR15, UR21, UR8 ;  /* 0x000000150f117299 */ /* 0x000fe20008001208 */
[----:B------:R-:W-:Y:S01]  /*15c50*/  UMOV UR19, 0x1 ;  /* 0x0000000100137882 */ /* 0x000fe20000000000 */
[----:B------:R-:W-:Y:S01]  /*15c60*/  ULDC UR13, c[0x0][0x144] ;  /* 0x00005100000d7ab9 */ /* 0x000fe20000000800 */
[----:B------:R-:W-:Y:S01]  /*15c70*/  ULDC UR7, c[0x0][0x600] ;  /* 0x0001800000077ab9 */ /* 0x000fe20000000800 */
[----:B------:R-:W-:-:S02]  /*15c80*/  USHF.L.U32 UR24, UR19, UR21, URZ ;  /* 0x0000001513187299 */ /* 0x000fc4000800063f */
[----:B------:R-:W-:Y:S02]  /*15c90*/  USHF.R.U32.HI UR8, URZ, UR21, UR8 ;  /* 0x000000153f087299 */ /* 0x000fe40008011608 */
[----:B------:R-:W-:Y:S02]  /*15ca0*/  UIMAD UR21, UR13, UR12, UR6 ;  /* 0x0000000c0d1572a4 */ /* 0x000fe4000f8e0206 */
[----:B------:R-:W-:Y:S02]  /*15cb0*/  UIADD3 UR20, UR7, -0x1, URZ ;  /* 0xffffffff07147890 */ /* 0x000fe4000fffe03f */
[----:B------:R-:W-:Y:S01]  /*15cc0*/  UIADD3 UR19, -UR14, URZ, URZ ;  /* 0x0000003f0e137290 */ /* 0x000fe2000fffe13f */
        /* <DEDUP_REMOVED lines=17> */
.L_x_539:
[----:B------:R-:W-:Y:S01]  /*15de0*/  UISETP.NE.AND UP0, UPT, UR45, URZ, UPT ;  /* 0x0000003f2d00728c */ /* 0x000fe2000bf05270 */
[----:B------:R-:W-:Y:S01]  /*15df0*/  IMAD.MOV.U32 R0, RZ, RZ, 0x1 ;  /* 0x00000001ff007424 */ /* 0x000fe200078e00ff */
[----:B------:R-:W-:Y:S02]  /*15e00*/  USHF.R.U64 UR4, UR6, UR22, UR8 ;  /* 0x0000001606047299 */ /* 0x000fe40008001208 */
[----:B------:R-:W-:Y:S02]  /*15e10*/  ULOP3.LUT UR41, UR15, UR41, URZ, 0xc0, !UPT ;  /* 0x000000290f297292 */ /* 0x000fe4000f8ec03f */
[----:B------:R-:W-:Y:S02]  /*15e20*/  UIADD3 UR5, -UR4, URZ, URZ ;  /* 0x0000003f04057290 */ /* 0x000fe4000fffe13f */
[----:B------:R-:W-:Y:S02]  /*15e30*/  UIMAD UR41, UR24, UR4, UR41 ;  /* 0x00000004182972a4 */ /* 0x000fe4000f8e0229 */
[----:B------:R-:W-:-:S02]  /*15e40*/  ULOP3.LUT UR16, UR16, UR20, URZ, 0xc0, !UPT ;  /* 0x0000001410107292 */ /* 0x000fc4000f8ec03f */
[----:B------:R-:W-:Y:S02]  /*15e50*/  @UP0 UIMAD UR21, UR25, UR19, UR18 ;  /* 0x00000013191502a4 */ /* 0x000fe4000f8e0212 */
[----:B------:R-:W-:-:S03]  /*15e60*/  UIMAD UR4, UR5, UR23, UR17 ;  /* 0x00000017050472a4 */ /* 0x000fc6000f8e0211 */
[----:B------:R-:W-:Y:S01]  /*15e70*/  ULDC UR5, c[0x0][0x610] ;  /* 0x0001840000057ab9 */ /* 0x000fe20000000800 */
[----:B------:R-:W-:Y:S02]  /*15e80*/  UIMAD UR4, UR4, UR7, UR16 ;  /* 0x00000007040472a4 */ /* 0x000fe4000f8e0210 */
[----:B------:R-:W-:-:S04]  /*15e90*/  UIMAD UR41, UR41, UR5, UR21 ;  /* 0x00000005292972a4 */ /* 0x000fc8000f8e0215 */
[----:B------:R-:W-:Y:S02]  /*15ea0*/  USEL UR42, UR4, UR41, !UP0 ;  /* 0x00000029042a7287 */ /* 0x000fe4000c000000 */
[----:B------:R-:W-:-:S12]  /*15eb0*/  USEL UR41, UR41, UR4, !UP0 ;  /* 0x0000000429297287 */ /* 0x000fd8000c000000 */
.L_x_537:
[----:B------:R-:W-:-:S13]  /*15ec0*/  LOP3.LUT P0, RZ, R0, 0xff, RZ, 0xc0, !PT ;  /* 0x000000ff00ff7812 */ /* 0x000fda000780c0ff */
[----:B------:R-:W-:Y:S05]  /*15ed0*/  @P0 BRA `(.L_x_540) ;  /* 0xfffffeb000a40947 */ /* 0x000fea000383ffff */
[----:B------:R-:W-:Y:S05]  /*15ee0*/  EXIT ;  /* 0x000000000000794d */ /* 0x000fea0003800000 */
.L_x_3:
[----:B------:R-:W2:Y:S01]  /*15ef0*/  LDL R5, [R1+0x204] ;  /* 0x0002040001057983 */ /* 0x000ea20000100800 */
[----:B------:R-:W-:-:S03]  /*15f00*/  ULDC.64 UR8, c[0x0][0x650] ;  /* 0x0001940000087ab9 */ /* 0x000fc60000000a00 */
[----:B------:R-:W3:Y:S01]  /*15f10*/  LDL R4, [R1+0x200] ;  /* 0x0002000001047983 */ /* 0x000ee20000100800 */
[----:B------:R-:W-:Y:S01]  /*15f20*/  PRMT R0, RZ, 0x7610, R0 ;  /* 0x00007610ff007816 */ /* 0x000fe20000000000 */
[----:B------:R-:W-:Y:S01]  /*15f30*/  IMAD.MOV.U32 R2, RZ, RZ, -0x1 ;  /* 0xffffffffff027424 */ /* 0x000fe200078e00ff */
[----:B------:R-:W-:Y:S01]  /*15f40*/  MOV R3, 0xffffffff ;  /* 0xffffffff00037802 */ /* 0x000fe20000000f00 */
[----:B------:R-:W-:Y:S01]  /*15f50*/  IMAD.MOV.U32 R9, RZ, RZ, -0x1 ;  /* 0xffffffffff097424 */ /* 0x000fe200078e00ff */
[----:B--2---:R-:W-:-:S04]  /*15f60*/  ISETP.GE.U32.AND P0, PT, R5, UR8, PT ;  /* 0x0000000805007c0c */ /* 0x004fc8000bf06070 */
[----:B---3--:R-:W-:-:S13]  /*15f70*/  ISETP.GE.U32.AND.EX P0, PT, R4, UR9, PT, P0 ;  /* 0x0000000904007c0c */ /* 0x008fda000bf06100 */
[----:B------:R-:W-:Y:S05]  /*15f80*/  @P0 BRA `(.L_x_541) ;  /* 0x00000004008c0947 */ /* 0x000fea0003800000 */
[----:B------:R-:W-:Y:S01]  /*15f90*/  I2FP.F32.U32 R0, UR4 ;  /* 0x0000000400007c45 */ /* 0x000fe20008201000 */
[----:B0-----:R-:W-:Y:S01]  /*15fa0*/  ULDC.64 UR16, c[0x0][0x628] ;  /* 0x00018a0000107ab9 */ /* 0x001fe20000000a00 */
        /* <DEDUP_REMOVED lines=24> */
.L_x_542:
        /* <DEDUP_REMOVED lines=24> */
[----:B------:R-:W-:Y:S01]  /*162b0*/  UMOV UR19, 0x1 ;  /* 0x0000000100137882 */ /* 0x000fe20000000000 */
[----:B------:R-:W-:Y:S01]  /*162c0*/  ULDC UR20, c[0x0][0x608] ;  /* 0x0001820000147ab9 */ /* 0x000fe20000000800 */
[----:B------:R-:W-:Y:S01]  /*162d0*/  USHF.L.U32 UR26, UR19, UR23, URZ ;  /* 0x00000017131a7299 */ /* 0x000fe2000800063f */
[----:B------:R-:W-:Y:S01]  /*162e0*/  ISETP.NE.AND.EX P0, PT, RZ, UR9, PT, P0 ;  /* 0x00000009ff007c0c */ /* 0x000fe2000bf05300 */
[----:B------:R-:W-:Y:S02]  /*162f0*/  USHF.R.U64 UR19, UR18, UR20, UR11 ;  /* 0x0000001412137299 */ /* 0x000fe4000800120b */
[----:B------:R-:W-:Y:S02]  /*16300*/  USHF.R.U32.HI UR11, URZ, UR20, UR11 ;  /* 0x000000143f0b7299 */ /* 0x000fe4000801160b */
[----:B------:R-:W-:-:S02]  /*16310*/  UIADD3 UR15, -UR15, URZ, URZ ;  /* 0x0000003f0f0f7290 */ /* 0x000fc4000fffe13f */
[----:B------:R-:W-:Y:S01]  /*16320*/  USHF.R.U64 UR20, UR19, UR23, UR11 ;  /* 0x0000001713147299 */ /* 0x000fe2000800120b */
[----:B------:R-:W-:Y:S01]  /*16330*/  ULDC UR16, c[0x0][0x144] ;  /* 0x0000510000107ab9 */ /* 0x000fe20000000800 */
[----:B------:R-:W-:Y:S01]  /*16340*/  ULDC UR6, c[0x0][0x600] ;  /* 0x0001800000067ab9 */ /* 0x000fe20000000800 */
[----:B------:R-:W-:Y:S02]  /*16350*/  USHF.R.U32.HI UR11, URZ, UR23, UR11 ;  /* 0x000000173f0b7299 */ /* 0x000fe4000801160b */
[----:B------:R-:W-:Y:S02]  /*16360*/  UIMAD UR23, UR16, UR15, UR4 ;  /* 0x0000000f101772a4 */ /* 0x000fe4000f8e0204 */
[----:B------:R-:W-:Y:S02]  /*16370*/  UIADD3 UR22, UR6, -0x1, URZ ;  /* 0xffffffff06167890 */ /* 0x000fe4000fffe03f */
[----:B------:R-:W-:Y:S02]  /*16380*/  ULOP3.LUT UR27, URZ, UR13, URZ, 0x33, !UPT ;  /* 0x0000000d3f1b7292 */ /* 0x000fe4000f8e333f */
        /* <DEDUP_REMOVED lines=18> */
.L_x_543:
[----:B------:R-:W-:Y:S01]  /*164b0*/  UISETP.NE.AND UP0, UPT, UR45, URZ, UPT ;  /* 0x0000003f2d00728c */ /* 0x000fe2000bf05270 */
[----:B------:R-:W-:Y:S01]  /*164c0*/  IMAD.MOV.U32 R0, RZ, RZ, 0x1 ;  /* 0x00000001ff007424 */ /* 0x000fe200078e00ff */
[----:B------:R-:W-:Y:S01]  /*164d0*/  USHF.R.U64 UR8, UR4, UR24, UR11 ;  /* 0x0000001804087299 */ /* 0x000fe2000800120b */
[----:B------:R-:W-:Y:S01]  /*164e0*/  IMAD.U32 R9, RZ, RZ, UR5 ;  /* 0x00000005ff097e24 */ /* 0x000fe2000f8e00ff */
[----:B------:R-:W-:Y:S02]  /*164f0*/  ULOP3.LUT UR4, UR19, UR27, URZ, 0xc0, !UPT ;  /* 0x0000001b13047292 */ /* 0x000fe4000f8ec03f */
[----:B------:R-:W-:Y:S02]  /*16500*/  ULOP3.LUT UR18, UR18, UR22, URZ, 0xc0, !UPT ;  /* 0x0000001612127292 */ /* 0x000fe4000f8ec03f */
[----:B------:R-:W-:-:S03]  /*16510*/  UIMAD UR4, UR26, UR8, UR4 ;  /* 0x000000081a0472a4 */ /* 0x000fc6000f8e0204 */
[----:B------:R-:W-:Y:S02]  /*16520*/  @UP0 UIMAD UR23, UR28, UR21, UR7 ;  /* 0x000000151c1702a4 */ /* 0x000fe4000f8e0207 */
[----:B------:R-:W-:-:S03]  /*16530*/  UIADD3 UR7, -UR8, URZ, URZ ;  /* 0x0000003f08077290 */ /* 0x000fc6000fffe13f */
[----:B------:R-:W-:Y:S01]  /*16540*/  ULDC UR8, c[0x0][0x610] ;  /* 0x0001840000087ab9 */ /* 0x000fe20000000800 */
[----:B------:R-:W-:Y:S02]  /*16550*/  UIMAD UR7, UR7, UR25, UR20 ;  /* 0x00000019070772a4 */ /* 0x000fe4000f8e0214 */
[----:B------:R-:W-:Y:S02]  /*16560*/  UIMAD UR4, UR4, UR8, UR23 ;  /* 0x00000008040472a4 */ /* 0x000fe4000f8e0217 */
[----:B------:R-:W-:-:S04]  /*16570*/  UIMAD UR7, UR7, UR6, UR18 ;  /* 0x00000006070772a4 */ /* 0x000fc8000f8e0212 */
[----:B------:R-:W-:Y:S02]  /*16580*/  USEL UR6, UR7, UR4, !UP0 ;  /* 0x0000000407067287 */ /* 0x000fe4000c000000 */
[----:B------:R-:W-:-:S04]  /*16590*/  USEL UR4, UR4, UR7, !UP0 ;  /* 0x0000000704047287 */ /* 0x000fc8000c000000 */
[----:B------:R-:W-:Y:S02]  /*165a0*/  MOV R2, UR6 ;  /* 0x0000000600027c02 */ /* 0x000fe40008000f00 */
[----:B------:R-:W-:-:S07]  /*165b0*/  IMAD.U32 R3, RZ, RZ, UR4 ;  /* 0x00000004ff037e24 */ /* 0x000fce000f8e00ff */
.L_x_541:
[----:B------:R-:W-:-:S08]  /*165c0*/  NOP ;  /* 0x0000000000007918 */ /* 0x000fd00000000000 */
[----:B0-----:R-:W0:-:S00]  /*165d0*/  USETMAXREG.DEALLOC.CTAPOOL 0x18 ;  /* 0x00000018000079c8 */ /* 0x001e0000080e0500 */
[----:B------:R-:W-:-:S13]  /*165e0*/  ISETP.NE.AND P0, PT, RZ, UR10, PT ;  /* 0x0000000aff007c0c */ /* 0x000fda000bf05270 */
[----:B------:R-:W-:Y:S05]  /*165f0*/  @P0 EXIT ;  /* 0x000000000000094d */ /* 0x000fea0003800000 */
[----:B0-----:R-:W-:Y:S01]  /*16600*/  LOP3.LUT P0, RZ, R0, 0xff, RZ, 0xc0, !PT ;  /* 0x000000ff00ff7812 */ /* 0x001fe2000780c0ff */
[----:B------:R-:W-:Y:S02]  /*16610*/  IMAD.MOV.U32 R0, RZ, RZ, 0x1 ;  /* 0x00000001ff007424 */ /* 0x000fe400078e00ff */
[----:B------:R-:W-:-:S10]  /*16620*/  IMAD.MOV.U32 R6, RZ, RZ, RZ ;  /* 0x000000ffff067224 */ /* 0x000fd400078e00ff */
[----:B------:R-:W-:Y:S05]  /*16630*/  @!P0 BRA `(.L_x_544) ;  /* 0x0000000c00648947 */ /* 0x000fea0003800000 */
[----:B------:R-:W0:Y:S01]  /*16640*/  S2R R4, SR_TID.X ;  /* 0x0000000000047919 */ /* 0x000e220000002100 */
[----:B------:R-:W-:Y:S01]  /*16650*/  ULDC UR4, c[0x0][0x28c] ;  /* 0x0000a30000047ab9 */ /* 0x000fe20000000800 */
[----:B------:R-:W-:Y:S01]  /*16660*/  ULDC UR6, c[0x0][0x658] ;  /* 0x0001960000067ab9 */ /* 0x000fe20000000800 */
[----:B------:R-:W-:Y:S01]  /*16670*/  UIADD3 UR10, UR4, 0x1f, URZ ;  /* 0x0000001f040a7890 */ /* 0x000fe2000fffe03f */
[----:B------:R-:W-:Y:S01]  /*16680*/  BSSY B0, `(.L_x_544) ;  /* 0x00000d4000007945 */ /* 0x000fe20003800000 */
[----:B------:R-:W-:Y:S01]  /*16690*/  UMOV UR7, 0xffffffff ;  /* 0xffffffff00077882 */ /* 0x000fe20000000000 */
[----:B------:R-:W-:Y:S01]  /*166a0*/  ULDC UR5, c[0x0][0x600] ;  /* 0x0001800000057ab9 */ /* 0x000fe20000000800 */
[----:B------:R-:W-:Y:S01]  /*166b0*/  UMOV UR9, 0x1 ;  /* 0x0000000100097882 */ /* 0x000fe20000000000 */
[----:B------:R-:W-:Y:S01]  /*166c0*/  USHF.L.U32 UR7, UR7, UR6, URZ ;  /* 0x0000000607077299 */ /* 0x000fe2000800063f */
[----:B------:R-:W-:Y:S01]  /*166d0*/  IMAD.MOV.U32 R8, RZ, RZ, 0x1 ;  /* 0x00000001ff087424 */ /* 0x000fe200078e00ff */
[----:B------:R-:W-:Y:S01]  /*166e0*/  UIADD3 UR4, UR5, -0x1, URZ ;  /* 0xffffffff05047890 */ /* 0x000fe2000fffe03f */
[----:B------:R-:W-:Y:S01]  /*166f0*/  MOV R0, 0x1 ;  /* 0x0000000100007802 */ /* 0x000fe20000000f00 */
[----:B------:R-:W-:Y:S01]  /*16700*/  USHF.R.S32.HI UR11, URZ, 0x1f, UR10 ;  /* 0x0000001f3f0b7899 */ /* 0x000fe2000801140a */
[----:B------:R-:W-:Y:S01]  /*16710*/  IMAD.MOV.U32 R6, RZ, RZ, RZ ;  /* 0x000000ffff067224 */ /* 0x000fe200078e00ff */
[----:B------:R-:W-:Y:S01]  /*16720*/  ULDC UR8, c[0x0][0xc] ;  /* 0x0000030000087ab9 */ /* 0x000fe20000000800 */
[----:B------:R-:W-:-:S02]  /*16730*/  USHF.L.U32 UR5, UR9, UR6, URZ ;  /* 0x0000000609057299 */ /* 0x000fc4000800063f */
[----:B------:R-:W-:Y:S01]  /*16740*/  ULEA.HI UR11, UR11, UR10, URZ, 0x5 ;  /* 0x0000000a0b0b7291 */ /* 0x000fe2000f8f283f */
[----:B------:R-:W-:Y:S01]  /*16750*/  ULDC UR9, c[0x0][0x10] ;  /* 0x0000040000097ab9 */ /* 0x000fe20000000800 */
[----:B------:R-:W-:Y:S02]  /*16760*/  ULOP3.LUT UR6, URZ, UR7, URZ, 0x33, !UPT ;  /* 0x000000073f067292 */ /* 0x000fe4000f8e333f */
[----:B------:R-:W-:Y:S01]  /*16770*/  UIMAD.WIDE.U32 UR8, UR8, UR9, URZ ;  /* 0x00000009080872a5 */ /* 0x000fe2000f8e003f */
[----:B------:R-:W-:Y:S01]  /*16780*/  ULDC UR7, c[0x0][0x14] ;  /* 0x0000050000077ab9 */ /* 0x000fe20000000800 */
[----:B------:R-:W-:Y:S02]  /*16790*/  USHF.R.S32.HI UR18, URZ, 0x5, UR11 ;  /* 0x000000053f127899 */ /* 0x000fe4000801140b */
[----:B------:R-:W-:Y:S02]  /*167a0*/  UIMAD.WIDE.U32 UR20, UR8, UR7, URZ ;  /* 0x00000007081472a5 */ /* 0x000fe4000f8e003f */
[----:B------:R-:W-:-:S02]  /*167b0*/  UIMAD UR13, UR9, UR7, URZ ;  /* 0x00000007090d72a4 */ /* 0x000fc4000f8e023f */
[----:B------:R-:W-:Y:S01]  /*167c0*/  ULOP3.LUT UR24, UR40, 0x2, URZ, 0xfc, !UPT ;  /* 0x0000000228187892 */ /* 0x000fe2000f8efc3f */
[C---:B0-----:R-:W-:Y:S01]  /*167d0*/  LOP3.LUT P2, RZ, R4.reuse, 0x7f, RZ, 0xc0, !PT ;  /* 0x0000007f04ff7812 */ /* 0x041fe2000784c0ff */
[----:B------:R-:W-:Y:S01]  /*167e0*/  UIADD3 UR13, UR21, UR13, URZ ;  /* 0x0000000d150d7290 */ /* 0x000fe2000fffe03f */
[----:B------:R-:W-:Y:S01]  /*167f0*/  LOP3.LUT P0, RZ, R4, 0x1f, RZ, 0xc0, !PT ;  /* 0x0000001f04ff7812 */ /* 0x000fe2000780c0ff */
[----:B------:R-:W-:Y:S01]  /*16800*/  UIADD3 UR25, UR18, 0x1, URZ ;  /* 0x0000000112197890 */ /* 0x000fe2000fffe03f */
[----:B------:R-:W-:Y:S02]  /*16810*/  ULDC.64 UR22, c[0x0][0x198] ;  /* 0x0000660000167ab9 */ /* 0x000fe40000000a00 */
[----:B------:R-:W-:-:S13]  /*16820*/  PLOP3.LUT P0, PT, P0, P2, PT, 0x8a, 0x0 ;  /* 0x000000000000781c */ /* 0x000fda0000705172 */
.L_x_556:
[----:B------:R-:W-:-:S03]  /*16830*/  UMOV UR7, 0xffffffff ;  /* 0xffffffff00077882 */ /* 0x000fc60000000000 */
[----:B------:R-:W-:Y:S05]  /*16840*/  BRA.DIV UR7, `(.L_x_545) ;  /* 0x00000012073c7947 */ /* 0x000fea000b800000 */
[----:B------:R-:W-:-:S13]  /*16850*/  ELECT P6, URZ, PT ;  /* 0x00000000003f782f */ /* 0x000fda00038c0000 */
.L_x_570:
[----:B------:R-:W0:Y:S01]  /*16860*/  LDC R4, c[0x0][0x28c] ;  /* 0x0000a300ff047b82 */ /* 0x000e220000000800 */
[----:B------:R-:W-:Y:S01]  /*16870*/  BSSY B1, `(.L_x_546) ;  /* 0x0000035000017945 */ /* 0x000fe20003800000 */
[----:B0-----:R-:W-:-:S13]  /*16880*/  ISETP.LT.OR P6, PT, R4, 0x1, !P6 ;  /* 0x000000010400780c */ /* 0x001fda00077c1670 */
[----:B------:R-:W-:Y:S05]  /*16890*/  @P6 BRA `(.L_x_547) ;  /* 0x0000000000c86947 */ /* 0x000fea0003800000 */
[----:B------:R-:W-:Y:S01]  /*168a0*/  IMAD.SHL.U32 R11, R3, 0x100, RZ ;  /* 0x00000100030b7824 */ /* 0x000fe200078e00ff */
[----:B------:R-:W-:Y:S01]  /*168b0*/  MOV R14, UR25 ;  /* 0x00000019000e7c02 */ /* 0x000fe20008000f00 */
[----:B------:R-:W-:Y:S02]  /*168c0*/  IMAD.SHL.U32 R2, R2, 0x100, RZ ;  /* 0x0000010002027824 */ /* 0x000fe400078e00ff */
[----:B------:R-:W-:Y:S02]  /*168d0*/  IMAD.MOV.U32 R12, RZ, RZ, RZ ;  /* 0x000000ffff0c7224 */ /* 0x000fe400078e00ff */
[----:B------:R-:W-:Y:S02]  /*168e0*/  IMAD.MOV.U32 R3, RZ, RZ, R0 ;  /* 0x000000ffff037224 */ /* 0x000fe400078e0000 */
[----:B------:R-:W-:-:S07]  /*168f0*/  IMAD.MOV.U32 R4, RZ, RZ, R6 ;  /* 0x000000ffff047224 */ /* 0x000fce00078e0006 */
.L_x_551:
[----:B------:R-:W0:Y:S01]  /*16900*/  S2R R10, SR_CgaCtaId ;  /* 0x00000000000a7919 */ /* 0x000e220000008800 */
[----:B------:R-:W-:Y:S01]  /*16910*/  MOV R5, 0x400 ;  /* 0x0000040000057802 */ /* 0x000fe20000000f00 */
[----:B------:R-:W1:Y:S03]  /*16920*/  @!P2 LDC R7, c[0x0][0x500] ;  /* 0x00014000ff07ab82 */ /* 0x000e660000000800 */
[----:B0-----:R-:W-:Y:S02]  /*16930*/  LEA R13, R10, R5, 0x18 ;  /* 0x000000050a0d7211 */ /* 0x001fe400078ec0ff */
[----:B------:R-:W-:-:S03]  /*16940*/  SHF.L.U32 R5, R3, 0x1f, RZ ;  /* 0x0000001f03057819 */ /* 0x000fc600000006ff */
[----:B------:R-:W-:-:S04]  /*16950*/  IMAD R10, R4, 0x8, R13 ;  /* 0x00000008040a7824 */ /* 0x000fc800078e020d */
[----:B------:R-:W0:Y:S02]  /*16960*/  SYNCS.PHASECHK.TRANS64.TRYWAIT P1, [R10+URZ+0x38], R5 ;  /* 0x000038050a0075a7 */ /* 0x000e24000802017f */
[----:B01----:R-:W-:Y:S05]  /*16970*/  @!P1 BRA `(.L_x_548) ;  /* 0x0000001000109947 */ /* 0x003fea0003800000 */
.L_x_571:
[----:B------:R-:W-:Y:S01]  /*16980*/  UPRMT UR7, UR24, 0x9910, URZ ;  /* 0x0000991018077896 */ /* 0x000fe2000800003f */
[----:B------:R1:W-:Y:S03]  /*16990*/  @!P2 SYNCS.ARRIVE.TRANS64 RZ, [R10+URZ], R7 ;  /* 0x000000070affa9a7 */ /* 0x0003e6000800003f */
[----:B------:R-:W-:-:S06]  /*169a0*/  UISETP.NE.AND UP0, UPT, UR7, 0x2, UPT ;  /* 0x000000020700788c */ /* 0x000fcc000bf05270 */
[----:B------:R-:W-:-:S13]  /*169b0*/  PLOP3.LUT P1, PT, PT, PT, UP0, 0x80, 0x0 ;  /* 0x000000000000781c */ /* 0x000fda0003f2f008 */
[----:B-1----:R-:W-:Y:S05]  /*169c0*/  @P1 BRA `(.L_x_549) ;  /* 0x0000000000041947 */ /* 0x002fea0003800000 */
[----:B------:R-:W-:Y:S01]  /*169d0*/  BPT.TRAP 0x1 ;  /* 0x000000040000795c */ /* 0x000fe20000300000 */
.L_x_549:
[----:B------:R-:W-:Y:S05]  /*169e0*/  @P0 BRA `(.L_x_550) ;  /* 0x0000000000040947 */ /* 0x000fea0003800000 */
[----:B------:R-:W-:Y:S01]  /*169f0*/  BPT.TRAP 0x1 ;  /* 0x000000040000795c */ /* 0x000fe20000300000 */
.L_x_550:
[----:B------:R-:W-:Y:S01]  /*16a00*/  IMAD R13, R4, 0x4000, R13 ;  /* 0x00004000040d7824 */ /* 0x000fe200078e020d */
[----:B------:R-:W-:Y:S01]  /*16a10*/  R2UR UR9, R10 ;  /* 0x000000000a0972ca */ /* 0x000fe200000e0000 */
[----:B------:R-:W-:Y:S01]  /*16a20*/  VIADD R14, R14, 0xffffffff ;  /* 0xffffffff0e0e7836 */ /* 0x000fe20000000000 */
[----:B------:R-:W-:Y:S01]  /*16a30*/  UIADD3 UR14, UP0, UR22, 0xf0, URZ ;  /* 0x000000f0160e7890 */ /* 0x000fe2000ff1e03f */
[----:B------:R-:W-:Y:S01]  /*16a40*/  R2UR UR11, R11 ;  /* 0x000000000b0b72ca */ /* 0x000fe200000e0000 */
[----:B------:R-:W-:Y:S01]  /*16a50*/  UIADD3 UR26, UP1, UR22, 0x1f0, URZ ;  /* 0x000001f0161a7890 */ /* 0x000fe2000ff3e03f */
[----:B------:R-:W-:Y:S01]  /*16a60*/  R2UR UR7, R13 ;  /* 0x000000000d0772ca */ /* 0x000fe200000e0000 */
[----:B------:R-:W-:Y:S01]  /*16a70*/  UIADD3.X UR15, URZ, UR23, URZ, UP0, !UPT ;  /* 0x000000173f0f7290 */ /* 0x000fe200087fe43f */
[----:B------:R-:W-:Y:S01]  /*16a80*/  R2UR UR10, R12 ;  /* 0x000000000c0a72ca */ /* 0x000fe200000e0000 */
[----:B------:R-:W-:Y:S01]  /*16a90*/  UIADD3.X UR27, URZ, UR23, URZ, UP1, !UPT ;  /* 0x000000173f1b7290 */ /* 0x000fe20008ffe43f */
[----:B------:R-:W-:Y:S01]  /*16aa0*/  R2UR UR12, R9 ;  /* 0x00000000090c72ca */ /* 0x000fe200000e0000 */
[----:B------:R-:W-:Y:S01]  /*16ab0*/  UMOV UR16, 0x0 ;  /* 0x0000000000107882 */ /* 0x000fe20000000000 */
[----:B------:R-:W-:Y:S01]  /*16ac0*/  R2UR UR19, R2 ;  /* 0x00000000021372ca */ /* 0x000fe200000e0000 */
[----:B------:R-:W-:Y:S01]  /*16ad0*/  UMOV UR17, 0x10000000 ;  /* 0x1000000000117882 */ /* 0x000fe20000000000 */
[----:B------:R-:W-:Y:S01]  /*16ae0*/  ISETP.GT.AND P3, PT, R14, 0x1, PT ;  /* 0x000000010e00780c */ /* 0x000fe20003f64270 */
[----:B------:R-:W-:Y:S01]  /*16af0*/  VIADD R12, R12, 0x20 ;  /* 0x000000200c0c7836 */ /* 0x000fe20000000000 */
[----:B------:R-:W-:-:S03]  /*16b00*/  IADD3 R4, R4, 0x1, RZ ;  /* 0x0000000104047810 */ /* 0x000fc60007ffe0ff */
[----:B------:R-:W-:Y:S01]  /*16b10*/  UIADD3 UR8, UR7, 0x180, URZ ;  /* 0x0000018007087890 */ /* 0x000fe2000fffe03f */
[----:B------:R-:W-:Y:S01]  /*16b20*/  ISETP.NE.AND P1, PT, R4, 0x7, PT ;  /* 0x000000070400780c */ /* 0x000fe20003f25270 */
[----:B------:R-:W-:-:S03]  /*16b30*/  UIADD3 UR7, UR7, 0x1c180, URZ ;  /* 0x0001c18007077890 */ /* 0x000fc6000fffe03f */
[----:B0-----:R-:W-:Y:S02]  /*16b40*/  SEL R10, RZ, 0x1, P1 ;  /* 0x00000001ff0a7807 */ /* 0x001fe40000800000 */
[----:B------:R-:W-:Y:S02]  /*16b50*/  SEL R4, R4, RZ, P1 ;  /* 0x000000ff04047207 */ /* 0x000fe40000800000 */
[----:B------:R0:W-:Y:S01]  /*16b60*/  UTMALDG.3D [UR8], [UR14], desc[UR16] ;  /* 0x000010080e0075b4 */ /* 0x0001e20008011000 */
[----:B------:R-:W-:Y:S01]  /*16b70*/  LOP3.LUT R3, R3, R10, RZ, 0x3c, !PT ;  /* 0x0000000a03037212 */ /* 0x000fe200078e3cff */
[----:B0-----:R-:W-:Y:S01]  /*16b80*/  UMOV UR8, UR7 ;  /* 0x0000000700087c82 */ /* 0x001fe20008000000 */
[----:B------:R-:W-:Y:S02]  /*16b90*/  UMOV UR11, UR19 ;  /* 0x00000013000b7c82 */ /* 0x000fe40008000000 */
[----:B------:R0:W-:Y:S02]  /*16ba0*/  UTMALDG.3D [UR8], [UR26], desc[UR16] ;  /* 0x000010081a0075b4 */ /* 0x0001e40008011000 */
[----:B0-----:R-:W-:Y:S05]  /*16bb0*/  @P3 BRA `(.L_x_551) ;  /* 0xfffffffc00503947 */ /* 0x001fea000383ffff */
.L_x_547:
[----:B------:R-:W-:Y:S05]  /*16bc0*/  BSYNC B1 ;  /* 0x0000000000017941 */ /* 0x000fea0003800000 */
.L_x_546:
[----:B------:R-:W2:Y:S01]  /*16bd0*/  LDL.LU R15, [R1+0x200] ;  /* 0x00020000010f7983 */ /* 0x000ea20000300800 */
[----:B------:R-:W-:Y:S01]  /*16be0*/  LOP3.LUT P3, RZ, R8, 0xff, RZ, 0xc0, !PT ;  /* 0x000000ff08ff7812 */ /* 0x000fe2000786c0ff */
[----:B------:R-:W-:Y:S01]  /*16bf0*/  VIADD R6, R6, UR18 ;  /* 0x0000001206067c36 */ /* 0x000fe20008000000 */
[----:B------:R-:W-:Y:S01]  /*16c00*/  ULDC.64 UR8, c[0x0][0x650] ;  /* 0x0001940000087ab9 */ /* 0x000fe20000000a00 */
[----:B------:R-:W3:Y:S01]  /*16c10*/  LDL.LU R13, [R1+0x204] ;  /* 0x00020400010d7983 */ /* 0x000ee20000300800 */
[----:B------:R-:W-:Y:S01]  /*16c20*/  UISETP.GE.U32.AND UP0, UPT, UR18, 0x7, UPT ;  /* 0x000000071200788c */ /* 0x000fe2000bf06070 */
[C---:B------:R-:W-:Y:S01]  /*16c30*/  IMAD.WIDE.U32 R2, R6.reuse, 0x24924925, RZ ;  /* 0x2492492506027825 */ /* 0x040fe200078e00ff */
[C---:B------:R-:W-:Y:S01]  /*16c40*/  ISETP.GT.U32.AND P1, PT, R6.reuse, 0x6, PT ;  /* 0x000000060600780c */ /* 0x040fe20003f24070 */
[----:B------:R-:W-:Y:S01]  /*16c50*/  BSSY B1, `(.L_x_552) ;  /* 0x0000074000017945 */ /* 0x000fe20003800000 */
[----:B------:R-:W-:Y:S01]  /*16c60*/  PRMT R8, RZ, 0x7610, R8 ;  /* 0x00007610ff087816 */ /* 0x000fe20000000008 */
[----:B------:R-:W-:-:S02]  /*16c70*/  IMAD.IADD R2, R6, 0x1, -R3 ;  /* 0x0000000106027824 */ /* 0x000fc400078e0a03 */
[----:B------:R-:W-:Y:S02]  /*16c80*/  IMAD.MOV.U32 R9, RZ, RZ, -0x1 ;  /* 0xffffffffff097424 */ /* 0x000fe400078e00ff */
[----:B------:R-:W0:Y:S01]  /*16c90*/  @P3 S2R R4, SR_CgaCtaId ;  /* 0x0000000000043919 */ /* 0x000e220000008800 */
[----:B------:R-:W-:Y:S02]  /*16ca0*/  LEA.HI R2, R2, R3, RZ, 0x1f ;  /* 0x0000000302027211 */ /* 0x000fe400078ff8ff */
[----:B------:R-:W-:-:S04]  /*16cb0*/  @P3 MOV R3, 0x400 ;  /* 0x0000040000033802 */ /* 0x000fc80000000f00 */
[----:B0-----:R-:W-:Y:S02]  /*16cc0*/  @P3 LEA R3, R4, R3, 0x18 ;  /* 0x0000000304033211 */ /* 0x001fe400078ec0ff */
[----:B------:R-:W-:Y:S02]  /*16cd0*/  MOV R4, UR18 ;  /* 0x0000001200047c02 */ /* 0x000fe40008000f00 */
[----:B------:R0:W-:Y:S01]  /*16ce0*/  @P3 SYNCS.ARRIVE.TRANS64.A1T0 RZ, [R3+URZ+0x88], RZ ;  /* 0x000088ff03ff39a7 */ /* 0x0001e2000810003f */
[----:B------:R-:W-:Y:S02]  /*16cf0*/  PLOP3.LUT P3, PT, PT, PT, UP0, 0x80, 0x0 ;  /* 0x000000000000781c */ /* 0x000fe40003f6f008 */
[----:B------:R-:W-:Y:S02]  /*16d00*/  ISETP.LT.U32.AND P1, PT, R4, 0x7, P1 ;  /* 0x000000070400780c */ /* 0x000fe40000f21070 */
[----:B------:R-:W-:Y:S02]  /*16d10*/  PRMT R4, RZ, 0x7610, R4 ;  /* 0x00007610ff047816 */ /* 0x000fe40000000004 */
[----:B0-----:R-:W-:-:S04]  /*16d20*/  SEL R3, RZ, 0x1, !P1 ;  /* 0x00000001ff037807 */ /* 0x001fc80004800000 */
[----:B------:R-:W-:Y:S02]  /*16d30*/  LOP3.LUT R0, R0, R3, RZ, 0x3c, !PT ;  /* 0x0000000300007212 */ /* 0x000fe400078e3cff */
[----:B------:R-:W-:Y:S01]  /*16d40*/  SHF.R.U32.HI R3, RZ, 0x2, R2 ;  /* 0x00000002ff037819 */ /* 0x000fe20000011602 */
[----:B------:R-:W-:-:S03]  /*16d50*/  IMAD.MOV.U32 R2, RZ, RZ, -0x1 ;  /* 0xffffffffff027424 */ /* 0x000fc600078e00ff */
[----:B------:R-:W-:Y:S01]  /*16d60*/  @P3 LOP3.LUT R0, R0, 0x1, R3, 0x78, !PT ;  /* 0x0000000100003812 */ /* 0x000fe200078e7803 */
[----:B------:R-:W-:Y:S02]  /*16d70*/  IMAD R6, R3, -0x7, R6 ;  /* 0xfffffff903067824 */ /* 0x000fe400078e0206 */
[----:B------:R-:W-:Y:S01]  /*16d80*/  IMAD.MOV.U32 R3, RZ, RZ, -0x1 ;  /* 0xffffffffff037424 */ /* 0x000fe200078e00ff */
[----:B---3--:R-:W-:-:S04]  /*16d90*/  IADD3 R13, P1, R13, UR20, RZ ;  /* 0x000000140d0d7c10 */ /* 0x008fc8000ff3e0ff */
[----:B--2---:R-:W-:Y:S01]  /*16da0*/  IADD3.X R15, R15, UR13, RZ, P1, !PT ;  /* 0x0000000d0f0f7c10 */ /* 0x004fe20008ffe4ff */
[----:B------:R0:W-:Y:S01]  /*16db0*/  STL [R1+0x204], R13 ;  /* 0x0002040d01007387 */ /* 0x0001e20000100800 */
[----:B------:R-:W-:-:S03]  /*16dc0*/  ISETP.GE.U32.AND P1, PT, R13, UR8, PT ;  /* 0x000000080d007c0c */ /* 0x000fc6000bf26070 */
[----:B------:R0:W-:Y:S01]  /*16dd0*/  STL [R1+0x200], R15 ;  /* 0x0002000f01007387 */ /* 0x0001e20000100800 */
[----:B------:R-:W-:-:S13]  /*16de0*/  ISETP.GE.U32.AND.EX P1, PT, R15, UR9, PT, P1 ;  /* 0x000000090f007c0c */ /* 0x000fda000bf26110 */
[----:B0-----:R-:W-:Y:S05]  /*16df0*/  @P1 BRA `(.L_x_553) ;  /* 0x0000000400641947 */ /* 0x001fea0003800000 */
[----:B------:R-:W0:Y:S01]  /*16e00*/  S2R R7, SR_CTAID.X ;  /* 0x0000000000077919 */ /* 0x000e220000002500 */
[----:B------:R-:W-:Y:S01]  /*16e10*/  ULDC UR7, c[0x0][0x150] ;  /* 0x0000540000077ab9 */ /* 0x000fe20000000800 */
[----:B------:R-:W1:Y:S01]  /*16e20*/  LDC R4, c[0x0][0x144] ;  /* 0x00005100ff047b82 */ /* 0x000e620000000800 */
[----:B------:R-:W-:Y:S01]  /*16e30*/  UISETP.NE.AND UP0, UPT, UR45, URZ, UPT ;  /* 0x0000003f2d00728c */ /* 0x000fe2000bf05270 */
[----:B------:R-:W2:Y:S01]  /*16e40*/  S2R R5, SR_CTAID.Y ;  /* 0x0000000000057919 */ /* 0x000ea20000002600 */
[----:B------:R-:W-:Y:S01]  /*16e50*/  ULDC.64 UR8, c[0x0][0x628] ;  /* 0x00018a0000087ab9 */ /* 0x000fe20000000a00 */
[----:B------:R-:W-:-:S03]  /*16e60*/  ULDC UR10, c[0x0][0x630] ;  /* 0x00018c00000a7ab9 */ /* 0x000fc60000000800 */
[----:B------:R-:W-:Y:S01]  /*16e70*/  PLOP3.LUT P1, PT, PT, PT, UP0, 0x80, 0x0 ;  /* 0x000000000000781c */ /* 0x000fe20003f2f008 */
[----:B------:R-:W3:Y:S01]  /*16e80*/  LDC R10, c[0x0][0x148] ;  /* 0x00005200ff0a7b82 */ /* 0x000ee20000000800 */
[----:B0-----:R-:W-:Y:S02]  /*16e90*/  I2FP.F32.U32 R2, R7 ;  /* 0x0000000700027245 */ /* 0x001fe40000201000 */
[----:B--2---:R-:W-:-:S03]  /*16ea0*/  I2FP.F32.U32 R3, R5 ;  /* 0x0000000500037245 */ /* 0x004fc60000201000 */
[----:B------:R-:W-:Y:S01]  /*16eb0*/  FMUL R2, R2, UR7 ;  /* 0x0000000702027c20 */ /* 0x000fe20008400000 */
[----:B------:R-:W-:Y:S02]  /*16ec0*/  ULDC UR7, c[0x0][0x154] ;  /* 0x0000550000077ab9 */ /* 0x000fe40000000800 */
[----:B------:R-:W-:-:S03]  /*16ed0*/  FMUL R9, R3, UR7 ;  /* 0x0000000703097c20 */ /* 0x000fc60008400000 */
[----:B------:R-:W0:Y:S08]  /*16ee0*/  F2I.U32.TRUNC.NTZ R2, R2 ;  /* 0x0000000200027305 */ /* 0x000e30000020f000 */
[----:B------:R-:W2:Y:S01]  /*16ef0*/  F2I.U32.TRUNC.NTZ R9, R9 ;  /* 0x0000000900097305 */ /* 0x000ea2000020f000 */
[----:B0-----:R-:W-:Y:S02]  /*16f00*/  IMAD.MOV R3, RZ, RZ, -R2 ;  /* 0x000000ffff037224 */ /* 0x001fe400078e0a02 */
[----:B------:R-:W-:-:S02]  /*16f10*/  IMAD.MOV.U32 R2, RZ, RZ, R13 ;  /* 0x000000ffff027224 */ /* 0x000fc400078e000d */
[----:B-1----:R-:W-:Y:S01]  /*16f20*/  IMAD R7, R4, R3, R7 ;  /* 0x0000000304077224 */ /* 0x002fe200078e0207 */
[----:B--2---:R-:W-:-:S05]  /*16f30*/  IADD3 R3, -R9, RZ, RZ ;  /* 0x000000ff09037210 */ /* 0x004fca0007ffe1ff */
[----:B---3--:R-:W-:Y:S01]  /*16f40*/  @P1 IMAD R7, R10, R3, R5 ;  /* 0x000000030a071224 */ /* 0x008fe200078e0205 */
[----:B------:R-:W-:Y:S01]  /*16f50*/  ISETP.NE.U32.AND P1, PT, RZ, UR8, PT ;  /* 0x00000008ff007c0c */ /* 0x000fe2000bf25070 */
[----:B------:R-:W-:-:S03]  /*16f60*/  IMAD.MOV.U32 R3, RZ, RZ, R15 ;  /* 0x000000ffff037224 */ /* 0x000fc600078e000f */
[----:B------:R-:W-:-:S13]  /*16f70*/  ISETP.NE.AND.EX P1, PT, RZ, UR9, PT, P1 ;  /* 0x00000009ff007c0c */ /* 0x000fda000bf25310 */
[----:B------:R-:W-:Y:S05]  /*16f80*/  @!P1 BRA `(.L_x_554) ;  /* 0x0000000000289947 */ /* 0x000fea0003800000 */
[----:B------:R-:W-:Y:S02]  /*16f90*/  ULDC UR7, c[0x0][0x634] ;  /* 0x00018d0000077ab9 */ /* 0x000fe40000000800 */
[----:B------:R-:W-:-:S05]  /*16fa0*/  IADD3 R3, P1, R13, UR7, RZ ;  /* 0x000000070d037c10 */ /* 0x000fca000ff3e0ff */
[----:B------:R-:W-:-:S04]  /*16fb0*/  IMAD.X R9, RZ, RZ, R15, P1 ;  /* 0x000000ffff097224 */ /* 0x000fc800008e060f */
[----:B------:R-:W-:-:S04]  /*16fc0*/  IMAD.WIDE.U32 R4, R9, UR8, RZ ;  /* 0x0000000809047c25 */ /* 0x000fc8000f8e00ff */
[----:B------:R-:W-:-:S04]  /*16fd0*/  IMAD.WIDE.U32 R4, P1, R3, UR9, R4 ;  /* 0x0000000903047c25 */ /* 0x000fc8000f820004 */
[----:B------:R-:W-:Y:S01]  /*16fe0*/  IMAD.WIDE.U32 R2, R3, UR8, RZ ;  /* 0x0000000803027c25 */ /* 0x000fe2000f8e00ff */
[----:B------:R-:W-:-:S04]  /*16ff0*/  MOV R2, R5 ;  /* 0x0000000500027202 */ /* 0x000fc80000000f00 */
[----:B------:R-:W-:Y:S01]  /*17000*/  IADD3 RZ, P3, R3, R4, RZ ;  /* 0x0000000403ff7210 */ /* 0x000fe20007f7e0ff */
[----:B------:R-:W-:-:S04]  /*17010*/  IMAD.X R3, RZ, RZ, RZ, P1 ;  /* 0x000000ffff037224 */ /* 0x000fc800008e06ff */
[----:B------:R-:W-:-:S08]  /*17020*/  IMAD.WIDE.U32.X R2, R9, UR9, R2, P3 ;  /* 0x0000000909027c25 */ /* 0x000fd000098e0402 */
.L_x_554:
[--C-:B------:R-:W-:Y:S01]  /*17030*/  SHF.R.U64 R9, R2, UR10, R3.reuse ;  /* 0x0000000a02097c19 */ /* 0x100fe20008001203 */
[----:B------:R-:W-:Y:S01]  /*17040*/  ULDC.64 UR8, c[0x0][0x620] ;  /* 0x0001880000087ab9 */ /* 0x000fe20000000a00 */
[----:B------:R-:W-:Y:S01]  /*17050*/  SHF.R.U32.HI R2, RZ, UR10, R3 ;  /* 0x0000000aff027c19 */ /* 0x000fe20008011603 */
[----:B------:R-:W-:Y:S01]  /*17060*/  IMAD.MOV.U32 R3, RZ, RZ, R15 ;  /* 0x000000ffff037224 */ /* 0x000fe200078e000f */
[----:B------:R-:W-:Y:S01]  /*17070*/  IADD3 R11, P1, RZ, -R9, RZ ;  /* 0x80000009ff0b7210 */ /* 0x000fe20007f3e0ff */
[----:B------:R-:W-:-:S04]  /*17080*/  ULDC UR7, c[0x0][0x618] ;  /* 0x0001860000077ab9 */ /* 0x000fc80000000800 */
[----:B------:R-:W-:-:S04]  /*17090*/  IMAD.X R2, RZ, RZ, ~R2, P1 ;  /* 0x000000ffff027224 */ /* 0x000fc800008e0e02 */
[----:B------:R-:W-:-:S04]  /*170a0*/  IMAD R2, R2, UR8, RZ ;  /* 0x0000000802027c24 */ /* 0x000fc8000f8e02ff */
[----:B------:R-:W-:Y:S02]  /*170b0*/  IMAD R5, R11, UR9, R2 ;  /* 0x000000090b057c24 */ /* 0x000fe4000f8e0202 */
[----:B------:R-:W-:-:S04]  /*170c0*/  IMAD.MOV.U32 R2, RZ, RZ, R13 ;  /* 0x000000ffff027224 */ /* 0x000fc800078e000d */
[----:B------:R-:W-:Y:S01]  /*170d0*/  IMAD.WIDE.U32 R2, R11, UR8, R2 ;  /* 0x000000080b027c25 */ /* 0x000fe2000f8e0002 */
[----:B------:R-:W-:Y:S02]  /*170e0*/  ULDC.64 UR8, c[0x0][0x640] ;  /* 0x0001900000087ab9 */ /* 0x000fe40000000a00 */
[----:B------:R-:W-:Y:S01]  /*170f0*/  ISETP.NE.U32.AND P1, PT, RZ, UR8, PT ;  /* 0x00000008ff007c0c */ /* 0x000fe2000bf25070 */
[----:B------:R-:W-:-:S03]  /*17100*/  IMAD.IADD R3, R3, 0x1, R5 ;  /* 0x0000000103037824 */ /* 0x000fc600078e0205 */
[----:B------:R-:W-:Y:S02]  /*17110*/  ISETP.NE.AND.EX P1, PT, RZ, UR9, PT, P1 ;  /* 0x00000009ff007c0c */ /* 0x000fe4000bf25310 */
[--C-:B------:R-:W-:Y:S02]  /*17120*/  SHF.R.U64 R10, R2, UR7, R3.reuse ;  /* 0x00000007020a7c19 */ /* 0x100fe40008001203 */
[----:B------:R-:W-:Y:S01]  /*17130*/  SHF.R.U32.HI R3, RZ, UR7, R3 ;  /* 0x00000007ff037c19 */ /* 0x000fe20008011603 */
[----:B------:R-:W-:-:S03]  /*17140*/  ULDC UR7, c[0x0][0x608] ;  /* 0x0001820000077ab9 */ /* 0x000fc60000000800 */
[--C-:B------:R-:W-:Y:S02]  /*17150*/  SHF.R.U64 R12, R10, UR7, R3.reuse ;  /* 0x000000070a0c7c19 */ /* 0x100fe40008001203 */
[----:B------:R-:W-:Y:S01]  /*17160*/  SHF.R.U32.HI R3, RZ, UR7, R3 ;  /* 0x00000007ff037c19 */ /* 0x000fe20008011603 */
[----:B------:R-:W-:-:S03]  /*17170*/  ULDC UR7, c[0x0][0x658] ;  /* 0x0001960000077ab9 */ /* 0x000fc60000000800 */
[--C-:B------:R-:W-:Y:S02]  /*17180*/  SHF.R.U32.HI R13, RZ, UR7, R3.reuse ;  /* 0x00000007ff0d7c19 */ /* 0x100fe40008011603 */
[----:B------:R-:W-:-:S03]  /*17190*/  SHF.R.U64 R11, R12, UR7, R3 ;  /* 0x000000070c0b7c19 */ /* 0x000fc60008001203 */
[----:B------:R-:W-:Y:S01]  /*171a0*/  IMAD.MOV.U32 R3, RZ, RZ, R13 ;  /* 0x000000ffff037224 */ /* 0x000fe200078e000d */
[----:B------:R-:W-:Y:S01]  /*171b0*/  MOV R2, R11 ;  /* 0x0000000b00027202 */ /* 0x000fe20000000f00 */
[----:B------:R-:W-:Y:S06]  /*171c0*/  @!P1 BRA `(.L_x_555) ;  /* 0x0000000000289947 */ /* 0x000fec0003800000 */
[----:B------:R-:W-:Y:S02]  /*171d0*/  ULDC UR7, c[0x0][0x64c] ;  /* 0x0001930000077ab9 */ /* 0x000fe40000000800 */
[----:B------:R-:W-:-:S05]  /*171e0*/  IADD3 R3, P1, R11, UR7, RZ ;  /* 0x000000070b037c10 */ /* 0x000fca000ff3e0ff */
[----:B------:R-:W-:-:S04]  /*171f0*/  IMAD.X R13, RZ, RZ, R13, P1 ;  /* 0x000000ffff0d7224 */ /* 0x000fc800008e060d */
[----:B------:R-:W-:-:S04]  /*17200*/  IMAD.WIDE.U32 R4, R13, UR8, RZ ;  /* 0x000000080d047c25 */ /* 0x000fc8000f8e00ff */
[----:B------:R-:W-:-:S04]  /*17210*/  IMAD.WIDE.U32 R4, P1, R3, UR9, R4 ;  /* 0x0000000903047c25 */ /* 0x000fc8000f820004 */
[----:B------:R-:W-:-:S04]  /*17220*/  IMAD.WIDE.U32 R2, R3, UR8, RZ ;  /* 0x0000000803027c25 */ /* 0x000fc8000f8e00ff */
[----:B------:R-:W-:Y:S01]  /*17230*/  IMAD.MOV.U32 R2, RZ, RZ, R5 ;  /* 0x000000ffff027224 */ /* 0x000fe200078e0005 */
[----:B------:R-:W-:Y:S01]  /*17240*/  IADD3 RZ, P3, R3, R4, RZ ;  /* 0x0000000403ff7210 */ /* 0x000fe20007f7e0ff */
[----:B------:R-:W-:-:S04]  /*17250*/  IMAD.X R3, RZ, RZ, RZ, P1 ;  /* 0x000000ffff037224 */ /* 0x000fc800008e06ff */
[----:B------:R-:W-:-:S08]  /*17260*/  IMAD.WIDE.U32.X R2, R13, UR9, R2, P3 ;  /* 0x000000090d027c25 */ /* 0x000fd000098e0402 */
.L_x_555:
[----:B------:R-:W-:Y:S01]  /*17270*/  ULDC UR7, c[0x0][0x648] ;  /* 0x0001920000077ab9 */ /* 0x000fe20000000800 */
[----:B------:R-:W-:Y:S01]  /*17280*/  LOP3.LUT R12, R12, UR6, RZ, 0xc0, !PT ;  /* 0x000000060c0c7c12 */ /* 0x000fe2000f8ec0ff */
[----:B------:R-:W-:Y:S01]  /*17290*/  UISETP.NE.AND UP0, UPT, UR45, URZ, UPT ;  /* 0x0000003f2d00728c */ /* 0x000fe2000bf05270 */
[----:B------:R-:W-:Y:S01]  /*172a0*/  SHF.R.U64 R3, R2, UR7, R3 ;  /* 0x0000000702037c19 */ /* 0x000fe20008001203 */
[----:B------:R-:W-:Y:S01]  /*172b0*/  ULDC UR7, c[0x0][0x638] ;  /* 0x00018e0000077ab9 */ /* 0x000fe20000000800 */
[----:B------:R-:W-:Y:S02]  /*172c0*/  LOP3.LUT R4, R10, UR4, RZ, 0xc0, !PT ;  /* 0x000000040a047c12 */ /* 0x000fe4000f8ec0ff */
[C---:B------:R-:W-:Y:S01]  /*172d0*/  IADD3 R2, -R3.reuse, RZ, RZ ;  /* 0x000000ff03027210 */ /* 0x040fe20007ffe1ff */
[----:B------:R-:W-:Y:S01]  /*172e0*/  IMAD R12, R3, UR5, R12 ;  /* 0x00000005030c7c24 */ /* 0x000fe2000f8e020c */
[----:B------:R-:W-:Y:S02]  /*172f0*/  PLOP3.LUT P1, PT, PT, PT, UP0, 0x40, 0x0 ;  /* 0x000000000000781c */ /* 0x000fe40003f2e808 */
[----:B------:R-:W-:Y:S01]  /*17300*/  PLOP3.LUT P3, PT, PT, PT, UP0, 0x40, 0x0 ;  /* 0x000000000000781c */ /* 0x000fe20003f6e808 */
[----:B------:R-:W-:Y:S01]  /*17310*/  IMAD R11, R2, UR7, R11 ;  /* 0x00000007020b7c24 */ /* 0x000fe2000f8e020b */
[----:B------:R-:W-:-:S02]  /*17320*/  ULDC UR7, c[0x0][0x610] ;  /* 0x0001840000077ab9 */ /* 0x000fc40000000800 */
[----:B------:R-:W-:Y:S01]  /*17330*/  IMAD R7, R12, UR7, R7 ;  /* 0x000000070c077c24 */ /* 0x000fe2000f8e0207 */
[----:B------:R-:W-:Y:S02]  /*17340*/  ULDC UR7, c[0x0][0x600] ;  /* 0x0001800000077ab9 */ /* 0x000fe40000000800 */
[----:B------:R-:W-:-:S05]  /*17350*/  IMAD R4, R11, UR7, R4 ;  /* 0x000000070b047c24 */ /* 0x000fca000f8e0204 */
[----:B------:R-:W-:Y:S02]  /*17360*/  SEL R2, R4, R7, P1 ;  /* 0x0000000704027207 */ /* 0x000fe40000800000 */
[----:B------:R-:W-:Y:S01]  /*17370*/  SEL R3, R7, R4, P3 ;  /* 0x0000000407037207 */ /* 0x000fe20001800000 */
[----:B------:R-:W-:-:S07]  /*17380*/  IMAD.MOV.U32 R4, RZ, RZ, 0x1 ;  /* 0x00000001ff047424 */ /* 0x000fce00078e00ff */
.L_x_553:
[----:B------:R-:W-:Y:S05]  /*17390*/  BSYNC B1 ;  /* 0x0000000000017941 */ /* 0x000fea0003800000 */
.L_x_552:
[----:B------:R-:W-:-:S13]  /*173a0*/  LOP3.LUT P1, RZ, R4, 0xff, RZ, 0xc0, !PT ;  /* 0x000000ff04ff7812 */ /* 0x000fda000782c0ff */
[----:B------:R-:W-:Y:S05]  /*173b0*/  @P1 BRA `(.L_x_556) ;  /* 0xfffffff4001c1947 */ /* 0x000fea000383ffff */
[----:B------:R-:W-:Y:S05]  /*173c0*/  BSYNC B0 ;  /* 0x0000000000007941 */ /* 0x000fea0003800000 */
.L_x_544:
[----:B------:R-:W-:-:S03]  /*173d0*/  UMOV UR7, 0xffffffff ;  /* 0xffffffff00077882 */ /* 0x000fc60000000000 */
[----:B------:R-:W-:Y:S05]  /*173e0*/  BRA.DIV UR7, `(.L_x_557) ;  /* 0x0000000607887947 */ /* 0x000fea000b800000 */
[----:B------:R-:W-:-:S13]  /*173f0*/  ELECT P6, URZ, PT ;  /* 0x00000000003f782f */ /* 0x000fda00038c0000 */
.L_x_574:
[----:B------:R-:W-:Y:S04]  /*17400*/  BSSY B0, `(.L_x_558) ;  /* 0x0000047000007945 */ /* 0x000fe80003800000 */
[----:B------:R-:W-:Y:S05]  /*17410*/  @!P6 BRA `(.L_x_559) ;  /* 0x000000040014e947 */ /* 0x000fea0003800000 */
[----:B------:R-:W-:-:S04]  /*17420*/  ULOP3.LUT UR7, UR40, 0x2, URZ, 0xfc, !UPT ;  /* 0x0000000228077892 */ /* 0x000fc8000f8efc3f */
[----:B------:R-:W-:-:S06]  /*17430*/  UISETP.NE.AND UP0, UPT, UR7, 0x3, UPT ;  /* 0x000000030700788c */ /* 0x000fcc000bf05270 */
[----:B------:R-:W-:-:S13]  /*17440*/  PLOP3.LUT P0, PT, PT, PT, UP0, 0x80, 0x0 ;  /* 0x000000000000781c */ /* 0x000fda0003f0f008 */
[----:B------:R-:W-:Y:S05]  /*17450*/  @!P0 BRA `(.L_x_560) ;  /* 0x0000000000048947 */ /* 0x000fea0003800000 */
[----:B------:R-:W-:Y:S01]  /*17460*/  BPT.TRAP 0x1 ;  /* 0x000000040000795c */ /* 0x000fe20000300000 */
.L_x_560:
[----:B------:R-:W0:Y:S01]  /*17470*/  S2R R3, SR_CgaCtaId ;  /* 0x0000000000037919 */ /* 0x000e220000008800 */
[----:B------:R-:W-:-:S04]  /*17480*/  MOV R2, 0x400 ;  /* 0x0000040000027802 */ /* 0x000fc80000000f00 */
[----:B0-----:R-:W-:Y:S02]  /*17490*/  LEA R3, R3, R2, 0x18 ;  /* 0x0000000203037211 */ /* 0x001fe400078ec0ff */
[----:B------:R-:W-:-:S03]  /*174a0*/  SHF.L.U32 R2, R0, 0x1f, RZ ;  /* 0x0000001f00027819 */ /* 0x000fc600000006ff */
[----:B------:R-:W-:-:S04]  /*174b0*/  VIADD R3, R3, 0x38 ;  /* 0x0000003803037836 */ /* 0x000fc80000000000 */
[----:B------:R-:W-:-:S04]  /*174c0*/  IMAD R5, R6, 0x8, R3 ;  /* 0x0000000806057824 */ /* 0x000fc800078e0203 */
[----:B------:R-:W0:Y:S02]  /*174d0*/  SYNCS.PHASECHK.TRANS64.TRYWAIT P0, [R5+URZ], R2 ;  /* 0x00000002050075a7 */ /* 0x000e24000800017f */
[----:B0-----:R-:W-:Y:S05]  /*174e0*/  @!P0 BRA `(.L_x_561) ;  /* 0x0000000400688947 */ /* 0x001fea0003800000 */
.L_x_575:
[----:B------:R-:W-:-:S05]  /*174f0*/  VIADD R6, R6, 0x1 ;  /* 0x0000000106067836 */ /* 0x000fca0000000000 */
[----:B------:R-:W-:-:S04]  /*17500*/  ISETP.NE.AND P0, PT, R6, 0x7, PT ;  /* 0x000000070600780c */ /* 0x000fc80003f05270 */
[----:B0-----:R-:W-:Y:S02]  /*17510*/  SEL R5, RZ, 0x1, P0 ;  /* 0x00000001ff057807 */ /* 0x001fe40000000000 */
[----:B------:R-:W-:Y:S02]  /*17520*/  SEL R6, R6, RZ, P0 ;  /* 0x000000ff06067207 */ /* 0x000fe40000000000 */
[----:B------:R-:W-:Y:S02]  /*17530*/  LOP3.LUT R5, R0, R5, RZ, 0x3c, !PT ;  /* 0x0000000500057212 */ /* 0x000fe400078e3cff */
[----:B------:R-:W-:Y:S02]  /*17540*/  LEA R7, R6, R3, 0x3 ;  /* 0x0000000306077211 */ /* 0x000fe400078e18ff */
[----:B------:R-:W-:-:S04]  /*17550*/  SHF.L.U32 R0, R5, 0x1f, RZ ;  /* 0x0000001f05007819 */ /* 0x000fc800000006ff */
[----:B------:R-:W0:Y:S02]  /*17560*/  SYNCS.PHASECHK.TRANS64.TRYWAIT P0, [R7+URZ], R0 ;  /* 0x00000000070075a7 */ /* 0x000e24000800017f */
[----:B0-----:R-:W-:Y:S05]  /*17570*/  @!P0 BRA `(.L_x_562) ;  /* 0x0000000400588947 */ /* 0x001fea0003800000 */
.L_x_576:
[----:B0-----:R-:W-:-:S05]  /*17580*/  VIADD R0, R6, 0x1 ;  /* 0x0000000106007836 */ /* 0x001fca0000000000 */
[----:B------:R-:W-:-:S04]  /*17590*/  ISETP.NE.AND P0, PT, R0, 0x7, PT ;  /* 0x000000070000780c */ /* 0x000fc80003f05270 */
[----:B------:R-:W-:Y:S02]  /*175a0*/  SEL R2, RZ, 0x1, P0 ;  /* 0x00000001ff027807 */ /* 0x000fe40000000000 */
[----:B------:R-:W-:Y:S02]  /*175b0*/  SEL R4, R0, RZ, P0 ;  /* 0x000000ff00047207 */ /* 0x000fe40000000000 */
[----:B------:R-:W-:-:S03]  /*175c0*/  LOP3.LUT R5, R5, R2, RZ, 0x3c, !PT ;  /* 0x0000000205057212 */ /* 0x000fc600078e3cff */
[----:B------:R-:W-:Y:S01]  /*175d0*/  IMAD R7, R4, 0x8, R3 ;  /* 0x0000000804077824 */ /* 0x000fe200078e0203 */
[----:B------:R-:W-:-:S04]  /*175e0*/  SHF.L.U32 R0, R5, 0x1f, RZ ;  /* 0x0000001f05007819 */ /* 0x000fc800000006ff */
[----:B------:R-:W0:Y:S02]  /*175f0*/  SYNCS.PHASECHK.TRANS64.TRYWAIT P0, [R7+URZ], R0 ;  /* 0x00000000070075a7 */ /* 0x000e24000800017f */
[----:B0-----:R-:W-:Y:S05]  /*17600*/  @!P0 BRA `(.L_x_563) ;  /* 0x0000000400488947 */ /* 0x001fea0003800000 */
.L_x_577:
        /* <DEDUP_REMOVED lines=9> */
.L_x_578:
[----:B0-----:R-:W-:-:S04]  /*176a0*/  IADD3 R0, R4, 0x1, RZ ;  /* 0x0000000104007810 */ /* 0x001fc80007ffe0ff */
        /* <DEDUP_REMOVED lines=8> */
.L_x_579:
        /* <DEDUP_REMOVED lines=9> */
.L_x_580:
[----:B0-----:R-:W-:-:S05]  /*177c0*/  VIADD R0, R4, 0x1 ;  /* 0x0000000104007836 */ /* 0x001fca0000000000 */
[----:B------:R-:W-:-:S04]  /*177d0*/  ISETP.NE.AND P0, PT, R0, 0x7, PT ;  /* 0x000000070000780c */ /* 0x000fc80003f05270 */
[----:B------:R-:W-:Y:S02]  /*177e0*/  SEL R2, RZ, 0x1, P0 ;  /* 0x00000001ff027807 */ /* 0x000fe40000000000 */
[----:B------:R-:W-:Y:S02]  /*177f0*/  SEL R0, R0, RZ, P0 ;  /* 0x000000ff00007207 */ /* 0x000fe40000000000 */
[----:B------:R-:W-:Y:S02]  /*17800*/  LOP3.LUT R2, R5, R2, RZ, 0x3c, !PT ;  /* 0x0000000205027212 */ /* 0x000fe400078e3cff */
[----:B------:R-:W-:Y:S02]  /*17810*/  LEA R3, R0, R3, 0x3 ;  /* 0x0000000300037211 */ /* 0x000fe400078e18ff */
[----:B------:R-:W-:-:S07]  /*17820*/  SHF.L.U32 R0, R2, 0x1f, RZ ;  /* 0x0000001f02007819 */ /* 0x000fce00000006ff */
.L_x_567:
[----:B0-----:R0:W1:Y:S02]  /*17830*/  SYNCS.PHASECHK.TRANS64.TRYWAIT P0, [R3+URZ], R0 ;  /* 0x00000000030075a7 */ /* 0x001064000800017f */
[----:B-1----:R-:W-:Y:S05]  /*17840*/  @!P0 NANOSLEEP.SYNCS 0x989680 ;  /* 0x009896800000895d */ /* 0x002fea0003900000 */
[----:B------:R-:W1:Y:S02]  /*17850*/  @!P0 SYNCS.PHASECHK.TRANS64 P0, [R3+URZ], R0 ;  /* 0x00000000030085a7 */ /* 0x000e64000800007f */
[----:B-1----:R-:W-:Y:S05]  /*17860*/  @!P0 BRA `(.L_x_567) ;  /* 0xfffffffc00f08947 */ /* 0x002fea000383ffff */
.L_x_559:
[----:B------:R-:W-:Y:S05]  /*17870*/  BSYNC B0 ;  /* 0x0000000000007941 */ /* 0x000fea0003800000 */
.L_x_558:
[----:B------:R-:W-:Y:S05]  /*17880*/  EXIT ;  /* 0x000000000000794d */ /* 0x000fea0003800000 */
.L_x_17:
[----:B-1----:R1:W4:Y:S02]  /*17890*/  SYNCS.PHASECHK.TRANS64.TRYWAIT P1, [R3+URZ], R0 ;  /* 0x00000000030075a7 */ /* 0x002324000802017f */
[----:B----4-:R-:W-:Y:S05]  /*178a0*/  @!P1 NANOSLEEP.SYNCS 0x989680 ;  /* 0x009896800000995d */ /* 0x010fea0003900000 */
[----:B------:R-:W4:Y:S02]  /*178b0*/  @!P1 SYNCS.PHASECHK.TRANS64 P1, [R3+URZ], R0 ;  /* 0x00000000030095a7 */ /* 0x000f24000802007f */
[----:B----4-:R-:W-:Y:S05]  /*178c0*/  @!P1 BRA `(.L_x_17) ;  /* 0xfffffffc00f09947 */ /* 0x010fea000383ffff */
[----:B------:R-:W-:Y:S05]  /*178d0*/  BRA `(.L_x_16) ;  /* 0xfffffe9800e87947 */ /* 0x000fea000383ffff */
.L_x_22:
[----:B-1----:R-:W-:-:S04]  /*178e0*/  IMAD.U32 R5, RZ, RZ, UR4 ;  /* 0x00000004ff057e24 */ /* 0x002fc8000f8e00ff */
[----:B------:R1:W2:Y:S03]  /*178f0*/  SYNCS.PHASECHK.TRANS64.TRYWAIT P1, [R5+URZ], R4 ;  /* 0x00000004050075a7 */ /* 0x0002a6000802017f */
[----:B--2---:R-:W-:Y:S05]  /*17900*/  @!P1 NANOSLEEP.SYNCS 0x989680 ;  /* 0x009896800000995d */ /* 0x004fea0003900000 */
[----:B------:R-:W2:Y:S02]  /*17910*/  @!P1 SYNCS.PHASECHK.TRANS64 P1, [R5+URZ], R4 ;  /* 0x00000004050095a7 */ /* 0x000ea4000802007f */
[----:B--2---:R-:W-:Y:S05]  /*17920*/  @!P1 BRA `(.L_x_22) ;  /* 0xfffffffc00ec9947 */ /* 0x004fea000383ffff */
[----:B------:R-:W-:Y:S05]  /*17930*/  BRA `(.L_x_21) ;  /* 0xfffffeb000487947 */ /* 0x000fea000383ffff */
.L_x_545:
[----:B------:R-:W-:Y:S01]  /*17940*/  BSSY B1, `(.L_x_568) ;  /* 0x0000006000017945 */ /* 0x000fe20003800000 */
[----:B------:R-:W-:-:S07]  /*17950*/  IMAD.MOV.U32 R15, RZ, RZ, -0x1 ;  /* 0xffffffffff0f7424 */ /* 0x000fce00078e00ff */
[----:B------:R-:W-:Y:S05]  /*17960*/  WARPSYNC.COLLECTIVE R15, `(.L_x_569) ;  /* 0x000000000f0c7348 */ /* 0x000fea0003c00000 */
[----:B------:R-:W-:Y:S02]  /*17970*/  ELECT P6, UR62, PT ;  /* 0x00000000003e782f */ /* 0x000fe400038c0000 */
[----:B------:R-:W-:Y:S01]  /*17980*/  MOV R14, UR62 ;  /* 0x0000003e000e7c02 */ /* 0x000fe20008000f00 */
[----:B------:R-:W-:Y:S10]  /*17990*/  ENDCOLLECTIVE ;  /* 0x000000000000791b */ /* 0x000ff40003800000 */
.L_x_569:
[----:B------:R-:W-:Y:S05]  /*179a0*/  BSYNC B1 ;  /* 0x0000000000017941 */ /* 0x000fea0003800000 */
.L_x_568:
[----:B------:R-:W-:Y:S05]  /*179b0*/  BRA `(.L_x_570) ;  /* 0xffffffec00a87947 */ /* 0x000fea000383ffff */
.L_x_548:
[----:B0-----:R0:W1:Y:S02]  /*179c0*/  SYNCS.PHASECHK.TRANS64.TRYWAIT P1, [R10+URZ+0x38], R5 ;  /* 0x000038050a0075a7 */ /* 0x001064000802017f */
[----:B-1----:R-:W-:Y:S05]  /*179d0*/  @!P1 NANOSLEEP.SYNCS 0x989680 ;  /* 0x009896800000995d */ /* 0x002fea0003900000 */
[----:B------:R-:W1:Y:S02]  /*179e0*/  @!P1 SYNCS.PHASECHK.TRANS64 P1, [R10+URZ+0x38], R5 ;  /* 0x000038050a0095a7 */ /* 0x000e64000802007f */
[----:B-1----:R-:W-:Y:S05]  /*179f0*/  @!P1 BRA `(.L_x_548) ;  /* 0xfffffffc00f09947 */ /* 0x002fea000383ffff */
[----:B------:R-:W-:Y:S05]  /*17a00*/  BRA `(.L_x_571) ;  /* 0xffffffec00dc7947 */ /* 0x000fea000383ffff */
.L_x_557:
[----:B------:R-:W-:Y:S01]  /*17a10*/  BSSY B0, `(.L_x_572) ;  /* 0x0000006000007945 */ /* 0x000fe20003800000 */
[----:B------:R-:W-:-:S07]  /*17a20*/  IMAD.MOV.U32 R15, RZ, RZ, -0x1 ;  /* 0xffffffffff0f7424 */ /* 0x000fce00078e00ff */
[----:B------:R-:W-:Y:S05]  /*17a30*/  WARPSYNC.COLLECTIVE R15, `(.L_x_573) ;  /* 0x000000000f0c7348 */ /* 0x000fea0003c00000 */
[----:B------:R-:W-:Y:S02]  /*17a40*/  ELECT P6, UR62, PT ;  /* 0x00000000003e782f */ /* 0x000fe400038c0000 */
[----:B------:R-:W-:Y:S01]  /*17a50*/  MOV R14, UR62 ;  /* 0x0000003e000e7c02 */ /* 0x000fe20008000f00 */
[----:B------:R-:W-:Y:S10]  /*17a60*/  ENDCOLLECTIVE ;  /* 0x000000000000791b */ /* 0x000ff40003800000 */
.L_x_573:
[----:B------:R-:W-:Y:S05]  /*17a70*/  BSYNC B0 ;  /* 0x0000000000007941 */ /* 0x000fea0003800000 */
.L_x_572:
[----:B------:R-:W-:Y:S05]  /*17a80*/  BRA `(.L_x_574) ;  /* 0xfffffff8005c7947 */ /* 0x000fea000383ffff */
.L_x_561:
[----:B0-----:R0:W1:Y:S02]  /*17a90*/  SYNCS.PHASECHK.TRANS64.TRYWAIT P0, [R5+URZ], R2 ;  /* 0x00000002050075a7 */ /* 0x001064000800017f */
[----:B-1----:R-:W-:Y:S05]  /*17aa0*/  @!P0 NANOSLEEP.SYNCS 0x989680 ;  /* 0x009896800000895d */ /* 0x002fea0003900000 */
[----:B------:R-:W1:Y:S02]  /*17ab0*/  @!P0 SYNCS.PHASECHK.TRANS64 P0, [R5+URZ], R2 ;  /* 0x00000002050085a7 */ /* 0x000e64000800007f */
[----:B-1----:R-:W-:Y:S05]  /*17ac0*/  @!P0 BRA `(.L_x_561) ;  /* 0xfffffffc00f08947 */ /* 0x002fea000383ffff */
[----:B------:R-:W-:Y:S05]  /*17ad0*/  BRA `(.L_x_575) ;  /* 0xfffffff800847947 */ /* 0x000fea000383ffff */
.L_x_562:
[----:B0-----:R0:W1:Y:S02]  /*17ae0*/  SYNCS.PHASECHK.TRANS64.TRYWAIT P0, [R7+URZ], R0 ;  /* 0x00000000070075a7 */ /* 0x001064000800017f */
[----:B-1----:R-:W-:Y:S05]  /*17af0*/  @!P0 NANOSLEEP.SYNCS 0x989680 ;  /* 0x009896800000895d */ /* 0x002fea0003900000 */
[----:B------:R-:W1:Y:S02]  /*17b00*/  @!P0 SYNCS.PHASECHK.TRANS64 P0, [R7+URZ], R0 ;  /* 0x00000000070085a7 */ /* 0x000e64000800007f */
[----:B-1----:R-:W-:Y:S05]  /*17b10*/  @!P0 BRA `(.L_x_562) ;  /* 0xfffffffc00f08947 */ /* 0x002fea000383ffff */
[----:B------:R-:W-:Y:S05]  /*17b20*/  BRA `(.L_x_576) ;  /* 0xfffffff800947947 */ /* 0x000fea000383ffff */
.L_x_563:
[----:B0-----:R0:W1:Y:S02]  /*17b30*/  SYNCS.PHASECHK.TRANS64.TRYWAIT P0, [R7+URZ], R0 ;  /* 0x00000000070075a7 */ /* 0x001064000800017f */
[----:B-1----:R-:W-:Y:S05]  /*17b40*/  @!P0 NANOSLEEP.SYNCS 0x989680 ;  /* 0x009896800000895d */ /* 0x002fea0003900000 */
[----:B------:R-:W1:Y:S02]  /*17b50*/  @!P0 SYNCS.PHASECHK.TRANS64 P0, [R7+URZ], R0 ;  /* 0x00000000070085a7 */ /* 0x000e64000800007f */
[----:B-1----:R-:W-:Y:S05]  /*17b60*/  @!P0 BRA `(.L_x_563) ;  /* 0xfffffffc00f08947 */ /* 0x002fea000383ffff */
[----:B------:R-:W-:Y:S05]  /*17b70*/  BRA `(.L_x_577) ;  /* 0xfffffff800a47947 */ /* 0x000fea000383ffff */
.L_x_564:
[----:B0-----:R0:W1:Y:S02]  /*17b80*/  SYNCS.PHASECHK.TRANS64.TRYWAIT P0, [R7+URZ], R0 ;  /* 0x00000000070075a7 */ /* 0x001064000800017f */
[----:B-1----:R-:W-:Y:S05]  /*17b90*/  @!P0 NANOSLEEP.SYNCS 0x989680 ;  /* 0x009896800000895d */ /* 0x002fea0003900000 */
[----:B------:R-:W1:Y:S02]  /*17ba0*/  @!P0 SYNCS.PHASECHK.TRANS64 P0, [R7+URZ], R0 ;  /* 0x00000000070085a7 */ /* 0x000e64000800007f */
[----:B-1----:R-:W-:Y:S05]  /*17bb0*/  @!P0 BRA `(.L_x_564) ;  /* 0xfffffffc00f08947 */ /* 0x002fea000383ffff */
[----:B------:R-:W-:Y:S05]  /*17bc0*/  BRA `(.L_x_578) ;  /* 0xfffffff800b47947 */ /* 0x000fea000383ffff */
.L_x_565:
[----:B0-----:R0:W1:Y:S02]  /*17bd0*/  SYNCS.PHASECHK.TRANS64.TRYWAIT P0, [R7+URZ], R0 ;  /* 0x00000000070075a7 */ /* 0x001064000800017f */
[----:B-1----:R-:W-:Y:S05]  /*17be0*/  @!P0 NANOSLEEP.SYNCS 0x989680 ;  /* 0x009896800000895d */ /* 0x002fea0003900000 */
[----:B------:R-:W1:Y:S02]  /*17bf0*/  @!P0 SYNCS.PHASECHK.TRANS64 P0, [R7+URZ], R0 ;  /* 0x00000000070085a7 */ /* 0x000e64000800007f */
[----:B-1----:R-:W-:Y:S05]  /*17c00*/  @!P0 BRA `(.L_x_565) ;  /* 0xfffffffc00f08947 */ /* 0x002fea000383ffff */
[----:B------:R-:W-:Y:S05]  /*17c10*/  BRA `(.L_x_579) ;  /* 0xfffffff800c47947 */ /* 0x000fea000383ffff */
.L_x_566:
[----:B0-----:R0:W1:Y:S02]  /*17c20*/  SYNCS.PHASECHK.TRANS64.TRYWAIT P0, [R7+URZ], R0 ;  /* 0x00000000070075a7 */ /* 0x001064000800017f */
[----:B-1----:R-:W-:Y:S05]  /*17c30*/  @!P0 NANOSLEEP.SYNCS 0x989680 ;  /* 0x009896800000895d */ /* 0x002fea0003900000 */
[----:B------:R-:W1:Y:S02]  /*17c40*/  @!P0 SYNCS.PHASECHK.TRANS64 P0, [R7+URZ], R0 ;  /* 0x00000000070085a7 */ /* 0x000e64000800007f */
[----:B-1----:R-:W-:Y:S05]  /*17c50*/  @!P0 BRA `(.L_x_566) ;  /* 0xfffffffc00f08947 */ /* 0x002fea000383ffff */
[----:B------:R-:W-:Y:S05]  /*17c60*/  BRA `(.L_x_580) ;  /* 0xfffffff800d47947 */ /* 0x000fea000383ffff */
.L_x_581:
[----:B------:R-:W-:-:S00]  /*17c70*/  BRA `(.L_x_581) ;  /* 0xfffffffc00fc7947 */ /* 0x000fc0000383ffff */
[----:B------:R-:W-:-:S00]  /*17c80*/  NOP ;  /* 0x0000000000007918 */ /* 0x000fc00000000000 */
[----:B------:R-:W-:-:S00]  /*17c90*/  NOP ;  /* 0x0000000000007918 */ /* 0x000fc00000000000 */
[----:B------:R-:W-:-:S00]  /*17ca0*/  NOP ;  /* 0x0000000000007918 */ /* 0x000fc00000000000 */
[----:B------:R-:W-:-:S00]  /*17cb0*/  NOP ;  /* 0x0000000000007918 */ /* 0x000fc00000000000 */
[----:B------:R-:W-:-:S00]  /*17cc0*/  NOP ;  /* 0x0000000000007918 */ /* 0x000fc00000000000 */
[----:B------:R-:W-:-:S00]  /*17cd0*/  NOP ;  /* 0x0000000000007918 */ /* 0x000fc00000000000 */
[----:B------:R-:W-:-:S00]  /*17ce0*/  NOP ;  /* 0x0000000000007918 */ /* 0x000fc00000000000 */
[----:B------:R-:W-:-:S00]  /*17cf0*/  NOP ;  /* 0x0000000000007918 */ /* 0x000fc00000000000 */
.L_x_582:


//--------------------- .nv.global.init           --------------------------
	.section	.nv.global.init,"aw",@progbits
.nv.global.init:
	.type		$str$22,@object
	.size		$str$22,($str$23 - $str$22)
$str$22:
        /*0000*/ 	.byte	0x6b, 0x5f, 0x74, 0x69, 0x6c, 0x65, 0x5f, 0x63, 0x6f, 0x75, 0x6e, 0x74, 0x20, 0x3e, 0x3d, 0x20
        /*0010*/ 	.byte	0x31, 0x00
	.type		$str$23,@object
	.size		$str$23,(__unnamed_1 - $str$23)
$str$23:
        /*0012*/ 	.byte	0x2f, 0x74, 0x6d, 0x70, 0x2f, 0x63, 0x75, 0x74, 0x6c, 0x61, 0x73, 0x73, 0x5f, 0x73, 0x77, 0x65
        /*0022*/ 	.byte	0x65, 0x70, 0x5f, 0x73, 0x72, 0x63, 0x2f, 0x69, 0x6e, 0x63, 0x6c, 0x75, 0x64, 0x65, 0x2f, 0x63
        /*0032*/ 	.byte	0x75, 0x74, 0x6c, 0x61, 0x73, 0x73, 0x2f, 0x67, 0x65, 0x6d, 0x6d, 0x2f, 0x63, 0x6f, 0x6c, 0x6c
        /*0042*/ 	.byte	0x65, 0x63, 0x74, 0x69, 0x76, 0x65, 0x2f, 0x73, 0x6d, 0x39, 0x30, 0x5f, 0x6d, 0x6d, 0x61, 0x5f
        /*0052*/ 	.byte	0x74, 0x6d, 0x61, 0x5f, 0x67, 0x6d, 0x6d, 0x61, 0x5f, 0x73, 0x73, 0x5f, 0x77, 0x61, 0x72, 0x70
        /*0062*/ 	.byte	0x73, 0x70, 0x65, 0x63, 0x69, 0x61, 0x6c, 0x69, 0x7a, 0x65, 0x64, 0x2e, 0x68, 0x70, 0x70, 0x00
	.type		__unnamed_1,@object
	.size		__unnamed_1,(.L_0 - __unnamed_1)
__unnamed_1:
        /* <DEDUP_REMOVED lines=180> */
        /*0bb2*/ 	.byte	0x74, 0x65, 0x3a, 0x3a, 0x69, 0x64, 0x65, 0x6e, 0x74, 0x69, 0x74, 0x79, 0x5d, 0x00
.L_0:


//--------------------- .nv.shared._ZN7cutlass13device_kernelINS_4gemm6kernel13GemmUniversalIN4cute5tupleIJiiiiEEENS1_10collective13CollectiveMmaINS1_34MainloopSm90TmaGmmaWarpSpecializedILi7ENS5_IJNS4_1CILi1EEESB_SB_EEENS1_35KernelTmaWarpSpecializedCooperativeEEENS5_IJNSA_ILi256EEESF_NSA_ILi32EEEEEENS_6half_tENS5_IJlSB_lEEESI_SJ_NS4_8TiledMMAINS4_8MMA_AtomIJNS4_4SM904GMMA26MMA_64x256x16_F32F16F16_SSILNSN_5MajorE0ELSP_0ELNSN_7ScaleInE1ELSQ_1EEEEEENS4_6LayoutINS5_IJNSA_ILi2EEESB_SB_EEENS5_IJSB_NSA_ILi0EEESW_EEEEENS5_IJNS4_10UnderscoreESZ_SZ_EEEEENS4_13SM90_TMA_LOADENS4_14ComposedLayoutINS4_7SwizzleILi2ELi4ELi3EEENS4_18smem_ptr_flag_bitsILi16EEENST_INS5_IJNSA_ILi8EEESG_EEENS5_IJSG_SB_EEEEEEEvNS4_8identityES12_S1C_vS1D_EENS_8epilogue10collective6detail29Sm90TmaWarpSpecializedAdapterINS1G_15DefaultEpilogueISI_SJ_SJ_NS1F_6thread17LinearCombinationISI_Li1EffLNS1K_9ScaleType4KindE0ELNS_15FloatRoundStyleE2ESI_EENS1_15EpilogueDefaultEEEEEvvEEEEvNT_6ParamsE --------------------------
	.section	.nv.shared._ZN7cutlass13device_kernelINS_4gemm6kernel13GemmUniversalIN4cute5tupleIJiiiiEEENS1_10collective13CollectiveMmaINS1_34MainloopSm90TmaGmmaWarpSpecializedILi7ENS5_IJNS4_1CILi1EEESB_SB_EEENS1_35KernelTmaWarpSpecializedCooperativeEEENS5_IJNSA_ILi256EEESF_NSA_ILi32EEEEEENS_6half_tENS5_IJlSB_lEEESI_SJ_NS4_8TiledMMAINS4_8MMA_AtomIJNS4_4SM904GMMA26MMA_64x256x16_F32F16F16_SSILNSN_5MajorE0ELSP_0ELNSN_7ScaleInE1ELSQ_1EEEEEENS4_6LayoutINS5_IJNSA_ILi2EEESB_SB_EEENS5_IJSB_NSA_ILi0EEESW_EEEEENS5_IJNS4_10UnderscoreESZ_SZ_EEEEENS4_13SM90_TMA_LOADENS4_14ComposedLayoutINS4_7SwizzleILi2ELi4ELi3EEENS4_18smem_ptr_flag_bitsILi16EEENST_INS5_IJNSA_ILi8EEESG_EEENS5_IJSG_SB_EEEEEEEvNS4_8identityES12_S1C_vS1D_EENS_8epilogue10collective6detail29Sm90TmaWarpSpecializedAdapterINS1G_15DefaultEpilogueISI_SJ_SJ_NS1F_6thread17LinearCombinationISI_Li1EffLNS1K_9ScaleType4KindE0ELNS_15FloatRoundStyleE2ESI_EENS1_15EpilogueDefaultEEEEEvvEEEEvNT_6ParamsE,"aw",@nobits
	.sectionflags	@""
	.align	16
	.zero		1024


//--------------------- .nv.shared.reserved.0     --------------------------
	.section	.nv.shared.reserved.0,"aw",@nobits
	.weak		__nv_reservedSMEM_offset_0_alias
	.size		__nv_reservedSMEM_offset_0_alias, 0, 0
	.other		__nv_reservedSMEM_offset_0_alias,@"STO_CUDA_RESERVED_SHARED STV_DEFAULT"
__nv_reservedSMEM_offset_0_alias:
	.zero		0


//--------------------- .nv.global                --------------------------
	.section	.nv.global,"aw",@nobits
.nv.global:
	.type		_ZN39_INTERNAL_02cc082e_4_k_cu_f1ad2a8a_82504cute1_E,@object
	.size		_ZN39_INTERNAL_02cc082e_4_k_cu_f1ad2a8a_82504cute1_E,(_ZN39_INTERNAL_02cc082e_4_k_cu_f1ad2a8a_82504cuda3std3__45__cpo6cbeginE - _ZN39_INTERNAL_02cc082e_4_k_cu_f1ad2a8a_82504cute1_E)
_ZN39_INTERNAL_02cc082e_4_k_cu_f1ad2a8a_82504cute1_E:
	.zero		1
	.type		_ZN39_INTERNAL_02cc082e_4_k_cu_f1ad2a8a_82504cuda3std3__45__cpo6cbeginE,@object
	.size		_ZN39_INTERNAL_02cc082e_4_k_cu_f1ad2a8a_82504cuda3std3__45__cpo6cbeginE,(_ZN39_INTERNAL_02cc082e_4_k_cu_f1ad2a8a_82504cuda3std3__48in_placeE - _ZN39_INTERNAL_02cc082e_4_k_cu_f1ad2a8a_82504cuda3std3__45__cpo6cbeginE)
_ZN39_INTERNAL_02cc082e_4_k_cu_f1ad2a8a_82504cuda3std3__45__cpo6cbeginE:
	.zero		1
	.type		_ZN39_INTERNAL_02cc082e_4_k_cu_f1ad2a8a_82504cuda3std3__48in_placeE,@object
	.size		_ZN39_INTERNAL_02cc082e_4_k_cu_f1ad2a8a_82504cuda3std3__48in_placeE,(_ZN39_INTERNAL_02cc082e_4_k_cu_f1ad2a8a_82504cuda3std6ranges3__45__cpo9iter_moveE - _ZN39_INTERNAL_02cc082e_4_k_cu_f1ad2a8a_82504cuda3std3__48in_placeE)
_ZN39_INTERNAL_02cc082e_4_k_cu_f1ad2a8a_82504cuda3std3__48in_placeE:
	.zero		1
	.type		_ZN39_INTERNAL_02cc082e_4_k_cu_f1ad2a8a_82504cuda3std6ranges3__45__cpo9iter_moveE,@object
	.size		_ZN39_INTERNAL_02cc082e_4_k_cu_f1ad2a8a_82504cuda3std6ranges3__45__cpo9iter_moveE,(_ZN39_INTERNAL_02cc082e_4_k_cu_f1ad2a8a_82504cuda3std3__45__cpo5beginE - _ZN39_INTERNAL_02cc082e_4_k_cu_f1ad2a8a_82504cuda3std6ranges3__45__cpo9iter_moveE)
_ZN39_INTERNAL_02cc082e_4_k_cu_f1ad2a8a_82504cuda3std6ranges3__45__cpo9iter_moveE:
	.zero		1
	.type		_ZN39_INTERNAL_02cc082e_4_k_cu_f1ad2a8a_82504cuda3std3__45__cpo5beginE,@object
	.size		_ZN39_INTERNAL_02cc082e_4_k_cu_f1ad2a8a_82504cuda3std3__45__cpo5beginE,(_ZN39_INTERNAL_02cc082e_4_k_cu_f1ad2a8a_82504cuda3std3__441_GLOBAL__N__02cc082e_4_k_cu_f1ad2a8a_82506ignoreE - _ZN39_INTERNAL_02cc082e_4_k_cu_f1ad2a8a_82504cuda3std3__45__cpo5beginE)
_ZN39_INTERNAL_02cc082e_4_k_cu_f1ad2a8a_82504cuda3std3__45__cpo5beginE:
	.zero		1
	.type		_ZN39_INTERNAL_02cc082e_4_k_cu_f1ad2a8a_82504cuda3std3__441_GLOBAL__N__02cc082e_4_k_cu_f1ad2a8a_82506ignoreE,@object
	.size		_ZN39_INTERNAL_02cc082e_4_k_cu_f1ad2a8a_82504cuda3std3__441_GLOBAL__N__02cc082e_4_k_cu_f1ad2a8a_82506ignoreE,(_ZN39_INTERNAL_02cc082e_4_k_cu_f1ad2a8a_82504cute7productE - _ZN39_INTERNAL_02cc082e_4_k_cu_f1ad2a8a_82504cuda3std3__441_GLOBAL__N__02cc082e_4_k_cu_f1ad2a8a_82506ignoreE)
_ZN39_INTERNAL_02cc082e_4_k_cu_f1ad2a8a_82504cuda3std3__441_GLOBAL__N__02cc082e_4_k_cu_f1ad2a8a_82506ignoreE:
	.zero		1
	.type		_ZN39_INTERNAL_02cc082e_4_k_cu_f1ad2a8a_82504cute7productE,@object
	.size		_ZN39_INTERNAL_02cc082e_4_k_cu_f1ad2a8a_82504cute7productE,(_ZN39_INTERNAL_02cc082e_4_k_cu_f1ad2a8a_82504cuda3std3__45__cpo3endE - _ZN39_INTERNAL_02cc082e_4_k_cu_f1ad2a8a_82504cute7productE)
_ZN39_INTERNAL_02cc082e_4_k_cu_f1ad2a8a_82504cute7productE:
	.zero		1
	.type		_ZN39_INTERNAL_02cc082e_4_k_cu_f1ad2a8a_82504cuda3std3__45__cpo3endE,@object
	.size		_ZN39_INTERNAL_02cc082e_4_k_cu_f1ad2a8a_82504cuda3std3__45__cpo3endE,(_ZN39_INTERNAL_02cc082e_4_k_cu_f1ad2a8a_82504cuda3std3__419piecewise_constructE - _ZN39_INTERNAL_02cc082e_4_k_cu_f1ad2a8a_82504cuda3std3__45__cpo3endE)
_ZN39_INTERNAL_02cc082e_4_k_cu_f1ad2a8a_82504cuda3std3__45__cpo3endE:
	.zero		1
	.type		_ZN39_INTERNAL_02cc082e_4_k_cu_f1ad2a8a_82504cuda3std3__419piecewise_constructE,@object
	.size		_ZN39_INTERNAL_02cc082e_4_k_cu_f1ad2a8a_82504cuda3std3__419piecewise_constructE,(_ZN39_INTERNAL_02cc082e_4_k_cu_f1ad2a8a_82504cuda3std3__45__cpo4cendE - _ZN39_INTERNAL_02cc082e_4_k_cu_f1ad2a8a_82504cuda3std3__419piecewise_constructE)
_ZN39_INTERNAL_02cc082e_4_k_cu_f1ad2a8a_82504cuda3std3__419piecewise_constructE:
	.zero		1
	.type		_ZN39_INTERNAL_02cc082e_4_k_cu_f1ad2a8a_82504cuda3std3__45__cpo4cendE,@object
	.size		_ZN39_INTERNAL_02cc082e_4_k_cu_f1ad2a8a_82504cuda3std3__45__cpo4cendE,(_ZN39_INTERNAL_02cc082e_4_k_cu_f1ad2a8a_82504cuda3std6ranges3__45__cpo4swapE - _ZN39_INTERNAL_02cc082e_4_k_cu_f1ad2a8a_82504cuda3std3__45__cpo4cendE)
_ZN39_INTERNAL_02cc082e_4_k_cu_f1ad2a8a_82504cuda3std3__45__cpo4cendE:
	.zero		1
	.type		_ZN39_INTERNAL_02cc082e_4_k_cu_f1ad2a8a_82504cuda3std6ranges3__45__cpo4swapE,@object
	.size		_ZN39_INTERNAL_02cc082e_4_k_cu_f1ad2a8a_82504cuda3std6ranges3__45__cpo4swapE,(.L_8 - _ZN39_INTERNAL_02cc082e_4_k_cu_f1ad2a8a_82504cuda3std6ranges3__45__cpo4swapE)
_ZN39_INTERNAL_02cc082e_4_k_cu_f1ad2a8a_82504cuda3std6ranges3__45__cpo4swapE:
	.zero		1
.L_8:


//--------------------- .nv.constant0._ZN7cutlass13device_kernelINS_4gemm6kernel13GemmUniversalIN4cute5tupleIJiiiiEEENS1_10collective13CollectiveMmaINS1_34MainloopSm90TmaGmmaWarpSpecializedILi7ENS5_IJNS4_1CILi1EEESB_SB_EEENS1_35KernelTmaWarpSpecializedCooperativeEEENS5_IJNSA_ILi256EEESF_NSA_ILi32EEEEEENS_6half_tENS5_IJlSB_lEEESI_SJ_NS4_8TiledMMAINS4_8MMA_AtomIJNS4_4SM904GMMA26MMA_64x256x16_F32F16F16_SSILNSN_5MajorE0ELSP_0ELNSN_7ScaleInE1ELSQ_1EEEEEENS4_6LayoutINS5_IJNSA_ILi2EEESB_SB_EEENS5_IJSB_NSA_ILi0EEESW_EEEEENS5_IJNS4_10UnderscoreESZ_SZ_EEEEENS4_13SM90_TMA_LOADENS4_14ComposedLayoutINS4_7SwizzleILi2ELi4ELi3EEENS4_18smem_ptr_flag_bitsILi16EEENST_INS5_IJNSA_ILi8EEESG_EEENS5_IJSG_SB_EEEEEEEvNS4_8identityES12_S1C_vS1D_EENS_8epilogue10collective6detail29Sm90TmaWarpSpecializedAdapterINS1G_15DefaultEpilogueISI_SJ_SJ_NS1F_6thread17LinearCombinationISI_Li1EffLNS1K_9ScaleType4KindE0ELNS_15FloatRoundStyleE2ESI_EENS1_15EpilogueDefaultEEEEEvvEEEEvNT_6ParamsE --------------------------
	.section	.nv.constant0._ZN7cutlass13device_kernelINS_4gemm6kernel13GemmUniversalIN4cute5tupleIJiiiiEEENS1_10collective13CollectiveMmaINS1_34MainloopSm90TmaGmmaWarpSpecializedILi7ENS5_IJNS4_1CILi1EEESB_SB_EEENS1_35KernelTmaWarpSpecializedCooperativeEEENS5_IJNSA_ILi256EEESF_NSA_ILi32EEEEEENS_6half_tENS5_IJlSB_lEEESI_SJ_NS4_8TiledMMAINS4_8MMA_AtomIJNS4_4SM904GMMA26MMA_64x256x16_F32F16F16_SSILNSN_5MajorE0ELSP_0ELNSN_7ScaleInE1ELSQ_1EEEEEENS4_6LayoutINS5_IJNSA_ILi2EEESB_SB_EEENS5_IJSB_NSA_ILi0EEESW_EEEEENS5_IJNS4_10UnderscoreESZ_SZ_EEEEENS4_13SM90_TMA_LOADENS4_14ComposedLayoutINS4_7SwizzleILi2ELi4ELi3EEENS4_18smem_ptr_flag_bitsILi16EEENST_INS5_IJNSA_ILi8EEESG_EEENS5_IJSG_SB_EEEEEEEvNS4_8identityES12_S1C_vS1D_EENS_8epilogue10collective6detail29Sm90TmaWarpSpecializedAdapterINS1G_15DefaultEpilogueISI_SJ_SJ_NS1F_6thread17LinearCombinationISI_Li1EffLNS1K_9ScaleType4KindE0ELNS_15FloatRoundStyleE2ESI_EENS1_15EpilogueDefaultEEEEEvvEEEEvNT_6ParamsE,"a",@progbits
	.sectionflags	@""
	.align	4
.nv.constant0._ZN7cutlass13device_kernelINS_4gemm6kernel13GemmUniversalIN4cute5tupleIJiiiiEEENS1_10collective13CollectiveMmaINS1_34MainloopSm90TmaGmmaWarpSpecializedILi7ENS5_IJNS4_1CILi1EEESB_SB_EEENS1_35KernelTmaWarpSpecializedCooperativeEEENS5_IJNSA_ILi256EEESF_NSA_ILi32EEEEEENS_6half_tENS5_IJlSB_lEEESI_SJ_NS4_8TiledMMAINS4_8MMA_AtomIJNS4_4SM904GMMA26MMA_64x256x16_F32F16F16_SSILNSN_5MajorE0ELSP_0ELNSN_7ScaleInE1ELSQ_1EEEEEENS4_6LayoutINS5_IJNSA_ILi2EEESB_SB_EEENS5_IJSB_NSA_ILi0EEESW_EEEEENS5_IJNS4_10UnderscoreESZ_SZ_EEEEENS4_13SM90_TMA_LOADENS4_14ComposedLayoutINS4_7SwizzleILi2ELi4ELi3EEENS4_18smem_ptr_flag_bitsILi16EEENST_INS5_IJNSA_ILi8EEESG_EEENS5_IJSG_SB_EEEEEEEvNS4_8identityES12_S1C_vS1D_EENS_8epilogue10collective6detail29Sm90TmaWarpSpecializedAdapterINS1G_15DefaultEpilogueISI_SJ_SJ_NS1F_6thread17LinearCombinationISI_Li1EffLNS1K_9ScaleType4KindE0ELNS_15FloatRoundStyleE2ESI_EENS1_15EpilogueDefaultEEEEEvvEEEEvNT_6ParamsE:
	.zero		1664


//--------------------- SYMBOLS --------------------------

	.type		.nv.reservedSmem.offset0,@object
	.size		.nv.reservedSmem.offset0,0x4
	.type		__assertfail,@function
